// auto-generated by cutlass_sweep.gemm — config: {"arch": "sm_100", "cluster_m": 1, "cluster_n": 1, "dtype": "e4m3", "stages": 0, "tile_k": 32, "tile_m": 128, "tile_n": 128}
#include "cutlass/cutlass.h"
#include "cutlass/gemm/collective/collective_builder.hpp"
#include "cutlass/gemm/device/gemm_universal_adapter.h"
#include "cutlass/gemm/kernel/gemm_universal.hpp"
#include "cutlass/epilogue/collective/collective_builder.hpp"

using ElemA = cutlass::float_e4m3_t;
using ElemB = cutlass::float_e4m3_t;
using ElemCD = cutlass::float_e4m3_t;
using Acc  = float;
using TileShape    = cute::Shape<cute::_128, cute::_128, cute::_32>;
using ClusterShape = cute::Shape<cute::_1, cute::_1, cute::_1>;

using CollectiveEpilogue = typename cutlass::epilogue::collective::CollectiveBuilder<
    cutlass::arch::Sm100, cutlass::arch::OpClassTensorOp,
    TileShape, ClusterShape,
    cutlass::epilogue::collective::EpilogueTileAuto,
    Acc, Acc,
    ElemCD, cutlass::layout::RowMajor, 128 / cutlass::sizeof_bits<ElemCD>::value,
    ElemCD, cutlass::layout::RowMajor, 128 / cutlass::sizeof_bits<ElemCD>::value,
    cutlass::epilogue::collective::EpilogueScheduleAuto
  >::CollectiveOp;

using CollectiveMainloop = typename cutlass::gemm::collective::CollectiveBuilder<
    cutlass::arch::Sm100, cutlass::arch::OpClassTensorOp,
    ElemA, cutlass::layout::RowMajor, 128 / cutlass::sizeof_bits<ElemA>::value,
    ElemB, cutlass::layout::ColumnMajor, 128 / cutlass::sizeof_bits<ElemB>::value,
    Acc,
    TileShape, ClusterShape,
    cutlass::gemm::collective::StageCountAutoCarveout<static_cast<int>(sizeof(typename CollectiveEpilogue::SharedStorage))>,
    cutlass::gemm::collective::KernelScheduleAuto
  >::CollectiveOp;

using GemmKernel = cutlass::gemm::kernel::GemmUniversal<
    cute::Shape<int,int,int,int>,
    CollectiveMainloop,
    CollectiveEpilogue
>;
using Gemm = cutlass::gemm::device::GemmUniversalAdapter<GemmKernel>;

// Force the device kernel symbol into the cubin without needing a host main.
auto* _anchor = &cutlass::device_kernel<GemmKernel>;


// ===== COMPILED SASS (sm_100a) =====

	.target	sm_100a

	.elftype	@"ET_EXEC"


//--------------------- .note.nv.tkinfo           --------------------------
	.section	.note.nv.tkinfo,"",@"SHT_NOTE"
	.sectionflags	@"SHF_NOTE_NV_TKINFO"
	.tkinfo
        /*0018*/ 	.word	0x00000002
        /*0030*/ 	.string	""
        /*0030*/ 	.string	"ptxas"
        /*0030*/ 	.string	"Cuda compilation tools, release 13.0, V13.0.88"
        /*0030*/ 	.string	"Build cuda_13.0.r13.0/compiler.36424714_0"
        /*0030*/ 	.string	"-arch sm_100a -m 64 "



//--------------------- .note.nv.cuinfo           --------------------------
	.section	.note.nv.cuinfo,"",@"SHT_NOTE"
	.sectionflags	@"SHF_NOTE_NV_CUINFO"
        /*0018*/ 	.short	0x0002
        /*001a*/ 	.short	0x0064
        /*001c*/ 	.short	0x0082
	.zero		2


//--------------------- .nv.info                  --------------------------
	.section	.nv.info,"",@"SHT_CUDA_INFO"
	.align	4


	//----- nvinfo : EIATTR_REGCOUNT
	.align		4
        /*0000*/ 	.byte	0x04, 0x2f
        /*0002*/ 	.short	(.L_19 - .L_18)
	.align		4
.L_18:
        /*0004*/ 	.word	index@(_ZN7cutlass13device_kernelINS_4gemm6kernel13GemmUniversalIN4cute5tupleIJiiiiEEENS1_10collective13CollectiveMmaINS1_35MainloopSm100TmaUmmaWarpSpecializedILi24ELi2ELi4ENS5_IJNS4_1CILi1EEESB_SB_EEEEENS5_IJNSA_ILi128EEESE_NSA_ILi32EEEEEENS_12float_e4m3_tENS5_IJlSB_lEEESH_SI_NS4_8TiledMMAINS4_8MMA_AtomIJNS4_10MMA_TraitsINS4_19SM100_MMA_F8F6F4_SSEJSH_SH_fSE_SE_NS4_17integral_constantINS4_4UMMA5MajorELSP_0EEESQ_NSN_INSO_7ScaleInELSR_0EEESS_EEEEEENS4_6LayoutISC_NS5_IJNSA_ILi0EEESW_SW_EEEEENS5_IJNS4_10UnderscoreESZ_SZ_EEEEENS4_13SM90_TMA_LOADENS4_14ComposedLayoutINS4_7SwizzleILi1ELi4ELi3EEENS4_18smem_ptr_flag_bitsILi8EEENSV_INS5_IJNSA_ILi8EEESF_EEENS5_IJSF_SB_EEEEEEEvNS4_8identityES12_S1C_vS1D_EENS_8epilogue10collective18CollectiveEpilogueINS1F_23Sm100TmaWarpSpecializedILi2ELi2ELi64ELb0ELb0EEEJSG_NS5_IJNSV_ISE_SB_EENSV_INSA_ILi64EEESB_EEEEESH_SI_SH_SI_NS1F_6fusion15FusionCallbacksIS1J_NS1O_17LinearCombinationISH_fSH_fLNS_15FloatRoundStyleE2EEESG_S1N_JEEENS4_5SM1004TMEM4LOAD26SM100_TMEM_LOAD_32dp32b64xES12_NS13_INS14_ILi2ELi4ELi3EEES17_NSV_INS5_IJS18_S1L_EEENS5_IJS1L_SB_EEEEEEENS4_39AutoVectorizingCopyWithAssumedAlignmentILi128EEENS4_14SM90_TMA_STOREES22_S24_S24_EEEvvEEEEvNT_6ParamsE)
        /*0008*/ 	.word	0x000000e0


	//----- nvinfo : EIATTR_FRAME_SIZE
	.align		4
.L_19:
        /*000c*/ 	.byte	0x04, 0x11
        /*000e*/ 	.short	(.L_21 - .L_20)
	.align		4
.L_20:
        /*0010*/ 	.word	index@($__internal_2_$__cuda_sm10x_tcgen05_guardrail_trap_unallocated_columns_being_dealloced)
        /*0014*/ 	.word	0x00000000


	//----- nvinfo : EIATTR_FRAME_SIZE
	.align		4
.L_21:
        /*0018*/ 	.byte	0x04, 0x11
        /*001a*/ 	.short	(.L_23 - .L_22)
	.align		4
.L_22:
        /*001c*/ 	.word	index@($__internal_1_$__cuda_sm10x_tcgen05_guardrail_trap_phase_invalid_during_alloc)
        /*0020*/ 	.word	0x00000000


	//----- nvinfo : EIATTR_FRAME_SIZE
	.align		4
.L_23:
        /*0024*/ 	.byte	0x04, 0x11
        /*0026*/ 	.short	(.L_25 - .L_24)
	.align		4
.L_24:
        /*0028*/ 	.word	index@($__internal_0_$__cuda_sm10x_tcgen05_guardrail_trap_col_being_dealloced_not_returned_by_alloc)
        /*002c*/ 	.word	0x00000000


	//----- nvinfo : EIATTR_FRAME_SIZE
	.align		4
.L_25:
        /*0030*/ 	.byte	0x04, 0x11
        /*0032*/ 	.short	(.L_27 - .L_26)
	.align		4
.L_26:
        /*0034*/ 	.word	index@(_ZN7cutlass13device_kernelINS_4gemm6kernel13GemmUniversalIN4cute5tupleIJiiiiEEENS1_10collective13CollectiveMmaINS1_35MainloopSm100TmaUmmaWarpSpecializedILi24ELi2ELi4ENS5_IJNS4_1CILi1EEESB_SB_EEEEENS5_IJNSA_ILi128EEESE_NSA_ILi32EEEEEENS_12float_e4m3_tENS5_IJlSB_lEEESH_SI_NS4_8TiledMMAINS4_8MMA_AtomIJNS4_10MMA_TraitsINS4_19SM100_MMA_F8F6F4_SSEJSH_SH_fSE_SE_NS4_17integral_constantINS4_4UMMA5MajorELSP_0EEESQ_NSN_INSO_7ScaleInELSR_0EEESS_EEEEEENS4_6LayoutISC_NS5_IJNSA_ILi0EEESW_SW_EEEEENS5_IJNS4_10UnderscoreESZ_SZ_EEEEENS4_13SM90_TMA_LOADENS4_14ComposedLayoutINS4_7SwizzleILi1ELi4ELi3EEENS4_18smem_ptr_flag_bitsILi8EEENSV_INS5_IJNSA_ILi8EEESF_EEENS5_IJSF_SB_EEEEEEEvNS4_8identityES12_S1C_vS1D_EENS_8epilogue10collective18CollectiveEpilogueINS1F_23Sm100TmaWarpSpecializedILi2ELi2ELi64ELb0ELb0EEEJSG_NS5_IJNSV_ISE_SB_EENSV_INSA_ILi64EEESB_EEEEESH_SI_SH_SI_NS1F_6fusion15FusionCallbacksIS1J_NS1O_17LinearCombinationISH_fSH_fLNS_15FloatRoundStyleE2EEESG_S1N_JEEENS4_5SM1004TMEM4LOAD26SM100_TMEM_LOAD_32dp32b64xES12_NS13_INS14_ILi2ELi4ELi3EEES17_NSV_INS5_IJS18_S1L_EEENS5_IJS1L_SB_EEEEEEENS4_39AutoVectorizingCopyWithAssumedAlignmentILi128EEENS4_14SM90_TMA_STOREES22_S24_S24_EEEvvEEEEvNT_6ParamsE)
        /*0038*/ 	.word	0x00000000


	//----- nvinfo : EIATTR_MIN_STACK_SIZE
	.align		4
.L_27:
        /*003c*/ 	.byte	0x04, 0x12
        /*003e*/ 	.short	(.L_29 - .L_28)
	.align		4
.L_28:
        /*0040*/ 	.word	index@(_ZN7cutlass13device_kernelINS_4gemm6kernel13GemmUniversalIN4cute5tupleIJiiiiEEENS1_10collective13CollectiveMmaINS1_35MainloopSm100TmaUmmaWarpSpecializedILi24ELi2ELi4ENS5_IJNS4_1CILi1EEESB_SB_EEEEENS5_IJNSA_ILi128EEESE_NSA_ILi32EEEEEENS_12float_e4m3_tENS5_IJlSB_lEEESH_SI_NS4_8TiledMMAINS4_8MMA_AtomIJNS4_10MMA_TraitsINS4_19SM100_MMA_F8F6F4_SSEJSH_SH_fSE_SE_NS4_17integral_constantINS4_4UMMA5MajorELSP_0EEESQ_NSN_INSO_7ScaleInELSR_0EEESS_EEEEEENS4_6LayoutISC_NS5_IJNSA_ILi0EEESW_SW_EEEEENS5_IJNS4_10UnderscoreESZ_SZ_EEEEENS4_13SM90_TMA_LOADENS4_14ComposedLayoutINS4_7SwizzleILi1ELi4ELi3EEENS4_18smem_ptr_flag_bitsILi8EEENSV_INS5_IJNSA_ILi8EEESF_EEENS5_IJSF_SB_EEEEEEEvNS4_8identityES12_S1C_vS1D_EENS_8epilogue10collective18CollectiveEpilogueINS1F_23Sm100TmaWarpSpecializedILi2ELi2ELi64ELb0ELb0EEEJSG_NS5_IJNSV_ISE_SB_EENSV_INSA_ILi64EEESB_EEEEESH_SI_SH_SI_NS1F_6fusion15FusionCallbacksIS1J_NS1O_17LinearCombinationISH_fSH_fLNS_15FloatRoundStyleE2EEESG_S1N_JEEENS4_5SM1004TMEM4LOAD26SM100_TMEM_LOAD_32dp32b64xES12_NS13_INS14_ILi2ELi4ELi3EEES17_NSV_INS5_IJS18_S1L_EEENS5_IJS1L_SB_EEEEEEENS4_39AutoVectorizingCopyWithAssumedAlignmentILi128EEENS4_14SM90_TMA_STOREES22_S24_S24_EEEvvEEEEvNT_6ParamsE)
        /*0044*/ 	.word	0x00000000
.L_29:


//--------------------- .nv.compat                --------------------------
	.section	.nv.compat,"",@"SHT_CUDA_COMPAT_INFO"
	.align	4
        /*0000*/ 	.byte	0x02, 0x09, 0x01, 0x00, 0x02, 0x02, 0x02, 0x00, 0x02, 0x05, 0x05, 0x00, 0x03, 0x07, 0x01, 0x01
        /*0010*/ 	.byte	0x02, 0x03, 0x01, 0x00, 0x02, 0x06, 0x01, 0x00, 0x04, 0x0b, 0x08, 0x00, 0x09, 0x00, 0x00, 0x00
        /*0020*/ 	.byte	0x00, 0x00, 0x00, 0x00


//--------------------- .nv.info._ZN7cutlass13device_kernelINS_4gemm6kernel13GemmUniversalIN4cute5tupleIJiiiiEEENS1_10collective13CollectiveMmaINS1_35MainloopSm100TmaUmmaWarpSpecializedILi24ELi2ELi4ENS5_IJNS4_1CILi1EEESB_SB_EEEEENS5_IJNSA_ILi128EEESE_NSA_ILi32EEEEEENS_12float_e4m3_tENS5_IJlSB_lEEESH_SI_NS4_8TiledMMAINS4_8MMA_AtomIJNS4_10MMA_TraitsINS4_19SM100_MMA_F8F6F4_SSEJSH_SH_fSE_SE_NS4_17integral_constantINS4_4UMMA5MajorELSP_0EEESQ_NSN_INSO_7ScaleInELSR_0EEESS_EEEEEENS4_6LayoutISC_NS5_IJNSA_ILi0EEESW_SW_EEEEENS5_IJNS4_10UnderscoreESZ_SZ_EEEEENS4_13SM90_TMA_LOADENS4_14ComposedLayoutINS4_7SwizzleILi1ELi4ELi3EEENS4_18smem_ptr_flag_bitsILi8EEENSV_INS5_IJNSA_ILi8EEESF_EEENS5_IJSF_SB_EEEEEEEvNS4_8identityES12_S1C_vS1D_EENS_8epilogue10collective18CollectiveEpilogueINS1F_23Sm100TmaWarpSpecializedILi2ELi2ELi64ELb0ELb0EEEJSG_NS5_IJNSV_ISE_SB_EENSV_INSA_ILi64EEESB_EEEEESH_SI_SH_SI_NS1F_6fusion15FusionCallbacksIS1J_NS1O_17LinearCombinationISH_fSH_fLNS_15FloatRoundStyleE2EEESG_S1N_JEEENS4_5SM1004TMEM4LOAD26SM100_TMEM_LOAD_32dp32b64xES12_NS13_INS14_ILi2ELi4ELi3EEES17_NSV_INS5_IJS18_S1L_EEENS5_IJS1L_SB_EEEEEEENS4_39AutoVectorizingCopyWithAssumedAlignmentILi128EEENS4_14SM90_TMA_STOREES22_S24_S24_EEEvvEEEEvNT_6ParamsE --------------------------
	.section	.nv.info._ZN7cutlass13device_kernelINS_4gemm6kernel13GemmUniversalIN4cute5tupleIJiiiiEEENS1_10collective13CollectiveMmaINS1_35MainloopSm100TmaUmmaWarpSpecializedILi24ELi2ELi4ENS5_IJNS4_1CILi1EEESB_SB_EEEEENS5_IJNSA_ILi128EEESE_NSA_ILi32EEEEEENS_12float_e4m3_tENS5_IJlSB_lEEESH_SI_NS4_8TiledMMAINS4_8MMA_AtomIJNS4_10MMA_TraitsINS4_19SM100_MMA_F8F6F4_SSEJSH_SH_fSE_SE_NS4_17integral_constantINS4_4UMMA5MajorELSP_0EEESQ_NSN_INSO_7ScaleInELSR_0EEESS_EEEEEENS4_6LayoutISC_NS5_IJNSA_ILi0EEESW_SW_EEEEENS5_IJNS4_10UnderscoreESZ_SZ_EEEEENS4_13SM90_TMA_LOADENS4_14ComposedLayoutINS4_7SwizzleILi1ELi4ELi3EEENS4_18smem_ptr_flag_bitsILi8EEENSV_INS5_IJNSA_ILi8EEESF_EEENS5_IJSF_SB_EEEEEEEvNS4_8identityES12_S1C_vS1D_EENS_8epilogue10collective18CollectiveEpilogueINS1F_23Sm100TmaWarpSpecializedILi2ELi2ELi64ELb0ELb0EEEJSG_NS5_IJNSV_ISE_SB_EENSV_INSA_ILi64EEESB_EEEEESH_SI_SH_SI_NS1F_6fusion15FusionCallbacksIS1J_NS1O_17LinearCombinationISH_fSH_fLNS_15FloatRoundStyleE2EEESG_S1N_JEEENS4_5SM1004TMEM4LOAD26SM100_TMEM_LOAD_32dp32b64xES12_NS13_INS14_ILi2ELi4ELi3EEES17_NSV_INS5_IJS18_S1L_EEENS5_IJS1L_SB_EEEEEEENS4_39AutoVectorizingCopyWithAssumedAlignmentILi128EEENS4_14SM90_TMA_STOREES22_S24_S24_EEEvvEEEEvNT_6ParamsE,"",@"SHT_CUDA_INFO"
	.sectionflags	@""
	.align	4


	//----- nvinfo : EIATTR_CUDA_API_VERSION
	.align		4
        /*0000*/ 	.byte	0x04, 0x37
        /*0002*/ 	.short	(.L_31 - .L_30)
.L_30:
        /*0004*/ 	.word	0x00000082


	//----- nvinfo : EIATTR_KPARAM_INFO
	.align		4
.L_31:
        /*0008*/ 	.byte	0x04, 0x17
        /*000a*/ 	.short	(.L_33 - .L_32)
.L_32:
        /*000c*/ 	.word	0x00000000
        /*0010*/ 	.short	0x0000
        /*0012*/ 	.short	0x0000
        /*0014*/ 	.byte	0x00, 0xf0, 0x01, 0x20


	//----- nvinfo : EIATTR_AT_ENTRY_FRAGMENTS
	.align		4
.L_33:
        /*0018*/ 	.byte	0x04, 0x4f
        /*001a*/ 	.short	(.L_35 - .L_34)


	//   ....[0]....
.L_34:
        /*001c*/ 	.word	0x00000006


	//----- nvinfo : EIATTR_RESERVED_SMEM_USED
	.align		4
.L_35:
        /*0020*/ 	.byte	0x01, 0x41
	.zero		2


	//----- nvinfo : EIATTR_SPARSE_MMA_MASK
	.align		4
        /*0024*/ 	.byte	0x03, 0x50
        /*0026*/ 	.short	0x0000


	//----- nvinfo : EIATTR_TCGEN05_1CTA_USED
	.align		4
        /*0028*/ 	.byte	0x01, 0x51
	.zero		2


	//----- nvinfo : EIATTR_MAXREG_COUNT
	.align		4
        /*002c*/ 	.byte	0x03, 0x1b
        /*002e*/ 	.short	0x00ff


	//----- nvinfo : EIATTR_NUM_BARRIERS
	.align		4
        /*0030*/ 	.byte	0x02, 0x4c
        /*0032*/ 	.byte	0x07
	.zero		1


	//----- nvinfo : EIATTR_EXTERNS
	.align		4
        /*0034*/ 	.byte	0x04, 0x0f
        /*0036*/ 	.short	(.L_37 - .L_36)


	//   ....[0]....
	.align		4
.L_36:
        /*0038*/ 	.word	index@(__assertfail)


	//----- nvinfo : EIATTR_MERCURY_ISA_VERSION
	.align		4
.L_37:
        /*003c*/ 	.byte	0x03, 0x5f
        /*003e*/ 	.short	0x0101


	//----- nvinfo : EIATTR_INT_WARP_WIDE_INSTR_OFFSETS
	.align		4
        /*0040*/ 	.byte	0x04, 0x31
        /*0042*/ 	.short	(.L_39 - .L_38)


	//   ....[0]....
.L_38:
        /*0044*/ 	.word	0x00002030


	//   ....[1]....
        /*0048*/ 	.word	0x00004470


	//   ....[2]....
        /*004c*/ 	.word	0x00004490


	//   ....[3]....
        /*0050*/ 	.word	0x000044c0


	//   ....[4]....
        /*0054*/ 	.word	0x00004df0


	//   ....[5]....
        /*0058*/ 	.word	0x00004e60


	//   ....[6]....
        /*005c*/ 	.word	0x00005040


	//   ....[7]....
        /*0060*/ 	.word	0x000051a0


	//----- nvinfo : EIATTR_COOP_GROUP_MASK_REGIDS
	.align		4
.L_39:
        /*0064*/ 	.byte	0x04, 0x29
        /*0066*/ 	.short	(.L_41 - .L_40)


	//   ....[0]....
.L_40:
        /*0068*/ 	.word	0xffffffff


	//   ....[1]....
        /*006c*/ 	.word	0xffffffff


	//   ....[2]....
        /*0070*/ 	.word	0xffffffff


	//   ....[3]....
        /*0074*/ 	.word	0xffffffff


	//   ....[4]....
        /*0078*/ 	.word	0xffffffff


	//   ....[5]....
        /*007c*/ 	.word	0xffffffff


	//   ....[6]....
        /*0080*/ 	.word	0xffffffff


	//   ....[7]....
        /*0084*/ 	.word	0xffffffff


	//   ....[8]....
        /*0088*/ 	.word	0xffffffff


	//   ....[9]....
        /*008c*/ 	.word	0xffffffff


	//   ....[10]....
        /*0090*/ 	.word	0xffffffff


	//   ....[11]....
        /*0094*/ 	.word	0xffffffff


	//   ....[12]....
        /*0098*/ 	.word	0xffffffff


	//----- nvinfo : EIATTR_COOP_GROUP_INSTR_OFFSETS
	.align		4
.L_41:
        /*009c*/ 	.byte	0x04, 0x28
        /*009e*/ 	.short	(.L_43 - .L_42)


	//   ....[0]....
.L_42:
        /*00a0*/ 	.word	0x00000090


	//   ....[1]....
        /*00a4*/ 	.word	0x000004d0


	//   ....[2]....
        /*00a8*/ 	.word	0x000008f0


	//   ....[3]....
        /*00ac*/ 	.word	0x00000a50


	//   ....[4]....
        /*00b0*/ 	.word	0x00000b50


	//   ....[5]....
        /*00b4*/ 	.word	0x00000cc0


	//   ....[6]....
        /*00b8*/ 	.word	0x00000e60


	//   ....[7]....
        /*00bc*/ 	.word	0x00001f10


	//   ....[8]....
        /*00c0*/ 	.word	0x00003830


	//   ....[9]....
        /*00c4*/ 	.word	0x00003a40


	//   ....[10]....
        /*00c8*/ 	.word	0x00003a70


	//   ....[11]....
        /*00cc*/ 	.word	0x00004350


	//   ....[12]....
        /*00d0*/ 	.word	0x00004580


	//----- nvinfo : EIATTR_VRC_CTA_INIT_COUNT
	.align		4
.L_43:
        /*00d4*/ 	.byte	0x02, 0x4a
        /*00d6*/ 	.byte	0x80
	.zero		1


	//----- nvinfo : EIATTR_SYSCALL_OFFSETS
	.align		4
        /*00d8*/ 	.byte	0x04, 0x46
        /*00da*/ 	.short	(.L_45 - .L_44)


	//   ....[0]....
.L_44:
        /*00dc*/ 	.word	0x00005bd0


	//   ....[1]....
        /*00e0*/ 	.word	0x00005d10


	//   ....[2]....
        /*00e4*/ 	.word	0x00006570


	//   ....[3]....
        /*00e8*/ 	.word	0x00007b80


	//----- nvinfo : EIATTR_MBARRIER_INSTR_OFFSETS
	.align		4
.L_45:
        /*00ec*/ 	.byte	0x04, 0x39
        /*00ee*/ 	.short	(.L_47 - .L_46)


	//   ....[0]....
.L_46:
        /*00f0*/ 	.word	0x000005d0
        /*00f4*/ 	.word	0x000000ff
        /*00f8*/ 	.word	0x00000000
        /*00fc*/ 	.short	0x0100
        /*00fe*/ 	.byte	0x05
	.zero		1


	//   ....[1]....
        /*0100*/ 	.word	0x000005e0
        /*0104*/ 	.word	0x000000ff
        /*0108*/ 	.word	0x000000c0
        /*010c*/ 	.short	0x0100
        /*010e*/ 	.byte	0x05
	.zero		1


	//   ....[2]....
        /*0110*/ 	.word	0x000005f0
        /*0114*/ 	.word	0x000000ff
        /*0118*/ 	.word	0x00000008
        /*011c*/ 	.short	0x0100
        /*011e*/ 	.byte	0x05
	.zero		1


	//   ....[3]....
        /*0120*/ 	.word	0x00000600
        /*0124*/ 	.word	0x000000ff
        /*0128*/ 	.word	0x000000c8
        /*012c*/ 	.short	0x0100
        /*012e*/ 	.byte	0x05
	.zero		1


	//   ....[4]....
        /*0130*/ 	.word	0x00000610
        /*0134*/ 	.word	0x000000ff
        /*0138*/ 	.word	0x00000010
        /*013c*/ 	.short	0x0100
        /*013e*/ 	.byte	0x05
	.zero		1


	//   ....[5]....
        /*0140*/ 	.word	0x00000620
        /*0144*/ 	.word	0x000000ff
        /*0148*/ 	.word	0x000000d0
        /*014c*/ 	.short	0x0100
        /*014e*/ 	.byte	0x05
	.zero		1


	//   ....[6]....
        /*0150*/ 	.word	0x00000630
        /*0154*/ 	.word	0x000000ff
        /*0158*/ 	.word	0x00000018
        /*015c*/ 	.short	0x0100
        /*015e*/ 	.byte	0x05
	.zero		1


	//   ....[7]....
        /*0160*/ 	.word	0x00000640
        /*0164*/ 	.word	0x000000ff
        /*0168*/ 	.word	0x000000d8
        /*016c*/ 	.short	0x0100
        /*016e*/ 	.byte	0x05
	.zero		1


	//   ....[8]....
        /*0170*/ 	.word	0x00000650
        /*0174*/ 	.word	0x000000ff
        /*0178*/ 	.word	0x00000020
        /*017c*/ 	.short	0x0100
        /*017e*/ 	.byte	0x05
	.zero		1


	//   ....[9]....
        /*0180*/ 	.word	0x00000660
        /*0184*/ 	.word	0x000000ff
        /*0188*/ 	.word	0x000000e0
        /*018c*/ 	.short	0x0100
        /*018e*/ 	.byte	0x05
	.zero		1


	//   ....[10]....
        /*0190*/ 	.word	0x00000670
        /*0194*/ 	.word	0x000000ff
        /*0198*/ 	.word	0x00000028
        /*019c*/ 	.short	0x0100
        /*019e*/ 	.byte	0x05
	.zero		1


	//   ....[11]....
        /*01a0*/ 	.word	0x00000680
        /*01a4*/ 	.word	0x000000ff
        /*01a8*/ 	.word	0x000000e8
        /*01ac*/ 	.short	0x0100
        /*01ae*/ 	.byte	0x05
	.zero		1


	//   ....[12]....
        /*01b0*/ 	.word	0x00000690
        /*01b4*/ 	.word	0x000000ff
        /*01b8*/ 	.word	0x00000030
        /*01bc*/ 	.short	0x0100
        /*01be*/ 	.byte	0x05
	.zero		1


	//   ....[13]....
        /*01c0*/ 	.word	0x000006a0
        /*01c4*/ 	.word	0x000000ff
        /*01c8*/ 	.word	0x000000f0
        /*01cc*/ 	.short	0x0100
        /*01ce*/ 	.byte	0x05
	.zero		1


	//   ....[14]....
        /*01d0*/ 	.word	0x000006b0
        /*01d4*/ 	.word	0x000000ff
        /*01d8*/ 	.word	0x00000038
        /*01dc*/ 	.short	0x0100
        /*01de*/ 	.byte	0x05
	.zero		1


	//   ....[15]....
        /*01e0*/ 	.word	0x000006c0
        /*01e4*/ 	.word	0x000000ff
        /*01e8*/ 	.word	0x000000f8
        /*01ec*/ 	.short	0x0100
        /*01ee*/ 	.byte	0x05
	.zero		1


	//   ....[16]....
        /*01f0*/ 	.word	0x000006d0
        /*01f4*/ 	.word	0x000000ff
        /*01f8*/ 	.word	0x00000040
        /*01fc*/ 	.short	0x0100
        /*01fe*/ 	.byte	0x05
	.zero		1


	//   ....[17]....
        /*0200*/ 	.word	0x000006e0
        /*0204*/ 	.word	0x000000ff
        /*0208*/ 	.word	0x00000100
        /*020c*/ 	.short	0x0100
        /*020e*/ 	.byte	0x05
	.zero		1


	//   ....[18]....
        /*0210*/ 	.word	0x000006f0
        /*0214*/ 	.word	0x000000ff
        /*0218*/ 	.word	0x00000048
        /*021c*/ 	.short	0x0100
        /*021e*/ 	.byte	0x05
	.zero		1


	//   ....[19]....
        /*0220*/ 	.word	0x00000700
        /*0224*/ 	.word	0x000000ff
        /*0228*/ 	.word	0x00000108
        /*022c*/ 	.short	0x0100
        /*022e*/ 	.byte	0x05
	.zero		1


	//   ....[20]....
        /*0230*/ 	.word	0x00000710
        /*0234*/ 	.word	0x000000ff
        /*0238*/ 	.word	0x00000050
        /*023c*/ 	.short	0x0100
        /*023e*/ 	.byte	0x05
	.zero		1


	//   ....[21]....
        /*0240*/ 	.word	0x00000720
        /*0244*/ 	.word	0x000000ff
        /*0248*/ 	.word	0x00000110
        /*024c*/ 	.short	0x0100
        /*024e*/ 	.byte	0x05
	.zero		1


	//   ....[22]....
        /*0250*/ 	.word	0x00000730
        /*0254*/ 	.word	0x000000ff
        /*0258*/ 	.word	0x00000058
        /*025c*/ 	.short	0x0100
        /*025e*/ 	.byte	0x05
	.zero		1


	//   ....[23]....
        /*0260*/ 	.word	0x00000740
        /*0264*/ 	.word	0x000000ff
        /*0268*/ 	.word	0x00000118
        /*026c*/ 	.short	0x0100
        /*026e*/ 	.byte	0x05
	.zero		1


	//   ....[24]....
        /*0270*/ 	.word	0x00000750
        /*0274*/ 	.word	0x000000ff
        /*0278*/ 	.word	0x00000060
        /*027c*/ 	.short	0x0100
        /*027e*/ 	.byte	0x05
	.zero		1


	//   ....[25]....
        /*0280*/ 	.word	0x00000760
        /*0284*/ 	.word	0x000000ff
        /*0288*/ 	.word	0x00000120
        /*028c*/ 	.short	0x0100
        /*028e*/ 	.byte	0x05
	.zero		1


	//   ....[26]....
        /*0290*/ 	.word	0x00000770
        /*0294*/ 	.word	0x000000ff
        /*0298*/ 	.word	0x00000068
        /*029c*/ 	.short	0x0100
        /*029e*/ 	.byte	0x05
	.zero		1


	//   ....[27]....
        /*02a0*/ 	.word	0x00000780
        /*02a4*/ 	.word	0x000000ff
        /*02a8*/ 	.word	0x00000128
        /*02ac*/ 	.short	0x0100
        /*02ae*/ 	.byte	0x05
	.zero		1


	//   ....[28]....
        /*02b0*/ 	.word	0x00000790
        /*02b4*/ 	.word	0x000000ff
        /*02b8*/ 	.word	0x00000070
        /*02bc*/ 	.short	0x0100
        /*02be*/ 	.byte	0x05
	.zero		1


	//   ....[29]....
        /*02c0*/ 	.word	0x000007a0
        /*02c4*/ 	.word	0x000000ff
        /*02c8*/ 	.word	0x00000130
        /*02cc*/ 	.short	0x0100
        /*02ce*/ 	.byte	0x05
	.zero		1


	//   ....[30]....
        /*02d0*/ 	.word	0x000007b0
        /*02d4*/ 	.word	0x000000ff
        /*02d8*/ 	.word	0x00000078
        /*02dc*/ 	.short	0x0100
        /*02de*/ 	.byte	0x05
	.zero		1


	//   ....[31]....
        /*02e0*/ 	.word	0x000007c0
        /*02e4*/ 	.word	0x000000ff
        /*02e8*/ 	.word	0x00000138
        /*02ec*/ 	.short	0x0100
        /*02ee*/ 	.byte	0x05
	.zero		1


	//   ....[32]....
        /*02f0*/ 	.word	0x000007d0
        /*02f4*/ 	.word	0x000000ff
        /*02f8*/ 	.word	0x00000080
        /*02fc*/ 	.short	0x0100
        /*02fe*/ 	.byte	0x05
	.zero		1


	//   ....[33]....
        /*0300*/ 	.word	0x000007e0
        /*0304*/ 	.word	0x000000ff
        /*0308*/ 	.word	0x00000140
        /*030c*/ 	.short	0x0100
        /*030e*/ 	.byte	0x05
	.zero		1


	//   ....[34]....
        /*0310*/ 	.word	0x000007f0
        /*0314*/ 	.word	0x000000ff
        /*0318*/ 	.word	0x00000088
        /*031c*/ 	.short	0x0100
        /*031e*/ 	.byte	0x05
	.zero		1


	//   ....[35]....
        /*0320*/ 	.word	0x00000800
        /*0324*/ 	.word	0x000000ff
        /*0328*/ 	.word	0x00000148
        /*032c*/ 	.short	0x0100
        /*032e*/ 	.byte	0x05
	.zero		1


	//   ....[36]....
        /*0330*/ 	.word	0x00000810
        /*0334*/ 	.word	0x000000ff
        /*0338*/ 	.word	0x00000090
        /*033c*/ 	.short	0x0100
        /*033e*/ 	.byte	0x05
	.zero		1


	//   ....[37]....
        /*0340*/ 	.word	0x00000820
        /*0344*/ 	.word	0x000000ff
        /*0348*/ 	.word	0x00000150
        /*034c*/ 	.short	0x0100
        /*034e*/ 	.byte	0x05
	.zero		1


	//   ....[38]....
        /*0350*/ 	.word	0x00000830
        /*0354*/ 	.word	0x000000ff
        /*0358*/ 	.word	0x00000098
        /*035c*/ 	.short	0x0100
        /*035e*/ 	.byte	0x05
	.zero		1


	//   ....[39]....
        /*0360*/ 	.word	0x00000840
        /*0364*/ 	.word	0x000000ff
        /*0368*/ 	.word	0x00000158
        /*036c*/ 	.short	0x0100
        /*036e*/ 	.byte	0x05
	.zero		1


	//   ....[40]....
        /*0370*/ 	.word	0x00000850
        /*0374*/ 	.word	0x000000ff
        /*0378*/ 	.word	0x000000a0
        /*037c*/ 	.short	0x0100
        /*037e*/ 	.byte	0x05
	.zero		1


	//   ....[41]....
        /*0380*/ 	.word	0x00000860
        /*0384*/ 	.word	0x000000ff
        /*0388*/ 	.word	0x00000160
        /*038c*/ 	.short	0x0100
        /*038e*/ 	.byte	0x05
	.zero		1


	//   ....[42]....
        /*0390*/ 	.word	0x00000870
        /*0394*/ 	.word	0x000000ff
        /*0398*/ 	.word	0x000000a8
        /*039c*/ 	.short	0x0100
        /*039e*/ 	.byte	0x05
	.zero		1


	//   ....[43]....
        /*03a0*/ 	.word	0x00000880
        /*03a4*/ 	.word	0x000000ff
        /*03a8*/ 	.word	0x00000168
        /*03ac*/ 	.short	0x0100
        /*03ae*/ 	.byte	0x05
	.zero		1


	//   ....[44]....
        /*03b0*/ 	.word	0x00000890
        /*03b4*/ 	.word	0x000000ff
        /*03b8*/ 	.word	0x000000b0
        /*03bc*/ 	.short	0x0100
        /*03be*/ 	.byte	0x05
	.zero		1


	//   ....[45]....
        /*03c0*/ 	.word	0x000008a0
        /*03c4*/ 	.word	0x000000ff
        /*03c8*/ 	.word	0x00000170
        /*03cc*/ 	.short	0x0100
        /*03ce*/ 	.byte	0x05
	.zero		1


	//   ....[46]....
        /*03d0*/ 	.word	0x000008b0
        /*03d4*/ 	.word	0x000000ff
        /*03d8*/ 	.word	0x000000b8
        /*03dc*/ 	.short	0x0100
        /*03de*/ 	.byte	0x05
	.zero		1


	//   ....[47]....
        /*03e0*/ 	.word	0x000008c0
        /*03e4*/ 	.word	0x000000ff
        /*03e8*/ 	.word	0x00000178
        /*03ec*/ 	.short	0x0100
        /*03ee*/ 	.byte	0x05
	.zero		1


	//   ....[48]....
        /*03f0*/ 	.word	0x00000a00
        /*03f4*/ 	.word	0x000000ff
        /*03f8*/ 	.word	0x00000180
        /*03fc*/ 	.short	0x0100
        /*03fe*/ 	.byte	0x07
	.zero		1


	//   ....[49]....
        /*0400*/ 	.word	0x00000a10
        /*0404*/ 	.word	0x000000ff
        /*0408*/ 	.word	0x00000190
        /*040c*/ 	.short	0x0100
        /*040e*/ 	.byte	0x07
	.zero		1


	//   ....[50]....
        /*0410*/ 	.word	0x00000a20
        /*0414*/ 	.word	0x000000ff
        /*0418*/ 	.word	0x00000188
        /*041c*/ 	.short	0x0100
        /*041e*/ 	.byte	0x07
	.zero		1


	//   ....[51]....
        /*0420*/ 	.word	0x00000a30
        /*0424*/ 	.word	0x000000ff
        /*0428*/ 	.word	0x00000198
        /*042c*/ 	.short	0x0100
        /*042e*/ 	.byte	0x07
	.zero		1


	//   ....[52]....
        /*0430*/ 	.word	0x00000b20
        /*0434*/ 	.word	0x000000ff
        /*0438*/ 	.word	0x000001a0
        /*043c*/ 	.short	0x0100
        /*043e*/ 	.byte	0x05
	.zero		1


	//   ....[53]....
        /*0440*/ 	.word	0x00000b30
        /*0444*/ 	.word	0x000000ff
        /*0448*/ 	.word	0x000001a8
        /*044c*/ 	.short	0x0100
        /*044e*/ 	.byte	0x05
	.zero		1


	//   ....[54]....
        /*0450*/ 	.word	0x00000c70
        /*0454*/ 	.word	0x000000ff
        /*0458*/ 	.word	0x000001b0
        /*045c*/ 	.short	0x0100
        /*045e*/ 	.byte	0x05
	.zero		1


	//   ....[55]....
        /*0460*/ 	.word	0x00000c80
        /*0464*/ 	.word	0x000000ff
        /*0468*/ 	.word	0x000001c0
        /*046c*/ 	.short	0x0100
        /*046e*/ 	.byte	0x05
	.zero		1


	//   ....[56]....
        /*0470*/ 	.word	0x00000c90
        /*0474*/ 	.word	0x000000ff
        /*0478*/ 	.word	0x000001b8
        /*047c*/ 	.short	0x0100
        /*047e*/ 	.byte	0x05
	.zero		1


	//   ....[57]....
        /*0480*/ 	.word	0x00000ca0
        /*0484*/ 	.word	0x000000ff
        /*0488*/ 	.word	0x000001c8
        /*048c*/ 	.short	0x0100
        /*048e*/ 	.byte	0x05
	.zero		1


	//   ....[58]....
        /*0490*/ 	.word	0x00000dd0
        /*0494*/ 	.word	0x000000ff
        /*0498*/ 	.word	0x000001d0
        /*049c*/ 	.short	0x0100
        /*049e*/ 	.byte	0x07
	.zero		1


	//   ....[59]....
        /*04a0*/ 	.word	0x00000de0
        /*04a4*/ 	.word	0x000000ff
        /*04a8*/ 	.word	0x000001f0
        /*04ac*/ 	.short	0x0100
        /*04ae*/ 	.byte	0x07
	.zero		1


	//   ....[60]....
        /*04b0*/ 	.word	0x00000df0
        /*04b4*/ 	.word	0x000000ff
        /*04b8*/ 	.word	0x000001d8
        /*04bc*/ 	.short	0x0100
        /*04be*/ 	.byte	0x07
	.zero		1


	//   ....[61]....
        /*04c0*/ 	.word	0x00000e00
        /*04c4*/ 	.word	0x000000ff
        /*04c8*/ 	.word	0x000001f8
        /*04cc*/ 	.short	0x0100
        /*04ce*/ 	.byte	0x07
	.zero		1


	//   ....[62]....
        /*04d0*/ 	.word	0x00000e10
        /*04d4*/ 	.word	0x000000ff
        /*04d8*/ 	.word	0x000001e0
        /*04dc*/ 	.short	0x0100
        /*04de*/ 	.byte	0x07
	.zero		1


	//   ....[63]....
        /*04e0*/ 	.word	0x00000e20
        /*04e4*/ 	.word	0x000000ff
        /*04e8*/ 	.word	0x00000200
        /*04ec*/ 	.short	0x0100
        /*04ee*/ 	.byte	0x07
	.zero		1


	//   ....[64]....
        /*04f0*/ 	.word	0x00000e30
        /*04f4*/ 	.word	0x000000ff
        /*04f8*/ 	.word	0x000001e8
        /*04fc*/ 	.short	0x0100
        /*04fe*/ 	.byte	0x07
	.zero		1


	//   ....[65]....
        /*0500*/ 	.word	0x00000e40
        /*0504*/ 	.word	0x000000ff
        /*0508*/ 	.word	0x00000208
        /*050c*/ 	.short	0x0100
        /*050e*/ 	.byte	0x07
	.zero		1


	//   ....[66]....
        /*0510*/ 	.word	0x00000f30
        /*0514*/ 	.word	0x000000ff
        /*0518*/ 	.word	0x00000210
        /*051c*/ 	.short	0x0100
        /*051e*/ 	.byte	0x05
	.zero		1


	//   ....[67]....
        /*0520*/ 	.word	0x00000f40
        /*0524*/ 	.word	0x000000ff
        /*0528*/ 	.word	0x00000220
        /*052c*/ 	.short	0x0100
        /*052e*/ 	.byte	0x05
	.zero		1


	//   ....[68]....
        /*0530*/ 	.word	0x00000f50
        /*0534*/ 	.word	0x000000ff
        /*0538*/ 	.word	0x00000218
        /*053c*/ 	.short	0x0100
        /*053e*/ 	.byte	0x05
	.zero		1


	//   ....[69]....
        /*0540*/ 	.word	0x00000f60
        /*0544*/ 	.word	0x000000ff
        /*0548*/ 	.word	0x00000228
        /*054c*/ 	.short	0x0100
        /*054e*/ 	.byte	0x05
	.zero		1


	//   ....[70]....
        /*0550*/ 	.word	0x00001830
        /*0554*/ 	.word	0x00000003
        /*0558*/ 	.word	0x00000220
        /*055c*/ 	.short	0x010a
        /*055e*/ 	.byte	0xff
	.zero		1


	//   ....[71]....
        /*0560*/ 	.word	0x00001860
        /*0564*/ 	.word	0x00000003
        /*0568*/ 	.word	0x00000210
        /*056c*/ 	.short	0x0101
        /*056e*/ 	.byte	0xff
	.zero		1


	//   ....[72]....
        /*0570*/ 	.word	0x00001930
        /*0574*/ 	.word	0x000000ff
        /*0578*/ 	.word	0x000000c0
        /*057c*/ 	.short	0x010a
        /*057e*/ 	.byte	0x08
	.zero		1


	//   ....[73]....
        /*0580*/ 	.word	0x000019d0
        /*0584*/ 	.word	0x000000ff
        /*0588*/ 	.word	0x000000c0
        /*058c*/ 	.short	0x010a
        /*058e*/ 	.byte	0x21
	.zero		1


	//   ....[74]....
        /*0590*/ 	.word	0x00001b30
        /*0594*/ 	.word	0x000000ff
        /*0598*/ 	.word	0x000000c0
        /*059c*/ 	.short	0x010a
        /*059e*/ 	.byte	0x08
	.zero		1


	//   ....[75]....
        /*05a0*/ 	.word	0x00001c20
        /*05a4*/ 	.word	0x000000ff
        /*05a8*/ 	.word	0x000001a8
        /*05ac*/ 	.short	0x0101
        /*05ae*/ 	.byte	0x04
	.zero		1


	//   ....[76]....
        /*05b0*/ 	.word	0x00001c40
        /*05b4*/ 	.word	0x000000ff
        /*05b8*/ 	.word	0x000000c0
        /*05bc*/ 	.short	0x010a
        /*05be*/ 	.byte	0x08
	.zero		1


	//   ....[77]....
        /*05c0*/ 	.word	0x00001cc0
        /*05c4*/ 	.word	0x000000ff
        /*05c8*/ 	.word	0x000000c0
        /*05cc*/ 	.short	0x010a
        /*05ce*/ 	.byte	0x11
	.zero		1


	//   ....[78]....
        /*05d0*/ 	.word	0x00001e20
        /*05d4*/ 	.word	0x000000ff
        /*05d8*/ 	.word	0x000000c0
        /*05dc*/ 	.short	0x010a
        /*05de*/ 	.byte	0x08
	.zero		1


	//   ....[79]....
        /*05e0*/ 	.word	0x00001f40
        /*05e4*/ 	.word	0x00000002
        /*05e8*/ 	.word	0x000001b0
        /*05ec*/ 	.short	0x010a
        /*05ee*/ 	.byte	0xff
	.zero		1


	//   ....[80]....
        /*05f0*/ 	.word	0x00002000
        /*05f4*/ 	.word	0x00000002
        /*05f8*/ 	.word	0x00000000
        /*05fc*/ 	.short	0x0101
        /*05fe*/ 	.byte	0xff
	.zero		1


	//   ....[81]....
        /*0600*/ 	.word	0x00002560
        /*0604*/ 	.word	0x000000ff
        /*0608*/ 	.word	0x00000000
        /*060c*/ 	.short	0x010a
        /*060e*/ 	.byte	0x05
	.zero		1


	//   ....[82]....
        /*0610*/ 	.word	0x000025f0
        /*0614*/ 	.word	0x000000ff
        /*0618*/ 	.word	0x00000000
        /*061c*/ 	.short	0x010a
        /*061e*/ 	.byte	0x05
	.zero		1


	//   ....[83]....
        /*0620*/ 	.word	0x00002680
        /*0624*/ 	.word	0x000000ff
        /*0628*/ 	.word	0x00000000
        /*062c*/ 	.short	0x010a
        /*062e*/ 	.byte	0x05
	.zero		1


	//   ....[84]....
        /*0630*/ 	.word	0x00002710
        /*0634*/ 	.word	0x000000ff
        /*0638*/ 	.word	0x00000000
        /*063c*/ 	.short	0x010a
        /*063e*/ 	.byte	0x05
	.zero		1


	//   ....[85]....
        /*0640*/ 	.word	0x000027a0
        /*0644*/ 	.word	0x000000ff
        /*0648*/ 	.word	0x00000000
        /*064c*/ 	.short	0x010a
        /*064e*/ 	.byte	0x05
	.zero		1


	//   ....[86]....
        /*0650*/ 	.word	0x00002830
        /*0654*/ 	.word	0x000000ff
        /*0658*/ 	.word	0x00000000
        /*065c*/ 	.short	0x010a
        /*065e*/ 	.byte	0x05
	.zero		1


	//   ....[87]....
        /*0660*/ 	.word	0x000028c0
        /*0664*/ 	.word	0x000000ff
        /*0668*/ 	.word	0x00000000
        /*066c*/ 	.short	0x010a
        /*066e*/ 	.byte	0x05
	.zero		1


	//   ....[88]....
        /*0670*/ 	.word	0x00002950
        /*0674*/ 	.word	0x000000ff
        /*0678*/ 	.word	0x00000000
        /*067c*/ 	.short	0x010a
        /*067e*/ 	.byte	0x05
	.zero		1


	//   ....[89]....
        /*0680*/ 	.word	0x000029e0
        /*0684*/ 	.word	0x000000ff
        /*0688*/ 	.word	0x00000000
        /*068c*/ 	.short	0x010a
        /*068e*/ 	.byte	0x05
	.zero		1


	//   ....[90]....
        /*0690*/ 	.word	0x00002a70
        /*0694*/ 	.word	0x000000ff
        /*0698*/ 	.word	0x00000000
        /*069c*/ 	.short	0x010a
        /*069e*/ 	.byte	0x05
	.zero		1


	//   ....[91]....
        /*06a0*/ 	.word	0x00002b00
        /*06a4*/ 	.word	0x000000ff
        /*06a8*/ 	.word	0x00000000
        /*06ac*/ 	.short	0x010a
        /*06ae*/ 	.byte	0x05
	.zero		1


	//   ....[92]....
        /*06b0*/ 	.word	0x00002b90
        /*06b4*/ 	.word	0x000000ff
        /*06b8*/ 	.word	0x00000000
        /*06bc*/ 	.short	0x010a
        /*06be*/ 	.byte	0x05
	.zero		1


	//   ....[93]....
        /*06c0*/ 	.word	0x00002c20
        /*06c4*/ 	.word	0x000000ff
        /*06c8*/ 	.word	0x00000000
        /*06cc*/ 	.short	0x010a
        /*06ce*/ 	.byte	0x05
	.zero		1


	//   ....[94]....
        /*06d0*/ 	.word	0x00002cb0
        /*06d4*/ 	.word	0x000000ff
        /*06d8*/ 	.word	0x00000000
        /*06dc*/ 	.short	0x010a
        /*06de*/ 	.byte	0x05
	.zero		1


	//   ....[95]....
        /*06e0*/ 	.word	0x00002d40
        /*06e4*/ 	.word	0x000000ff
        /*06e8*/ 	.word	0x00000000
        /*06ec*/ 	.short	0x010a
        /*06ee*/ 	.byte	0x05
	.zero		1


	//   ....[96]....
        /*06f0*/ 	.word	0x00002dd0
        /*06f4*/ 	.word	0x000000ff
        /*06f8*/ 	.word	0x00000000
        /*06fc*/ 	.short	0x010a
        /*06fe*/ 	.byte	0x05
	.zero		1


	//   ....[97]....
        /*0700*/ 	.word	0x00002e60
        /*0704*/ 	.word	0x000000ff
        /*0708*/ 	.word	0x00000000
        /*070c*/ 	.short	0x010a
        /*070e*/ 	.byte	0x05
	.zero		1


	//   ....[98]....
        /*0710*/ 	.word	0x00002ef0
        /*0714*/ 	.word	0x000000ff
        /*0718*/ 	.word	0x00000000
        /*071c*/ 	.short	0x010a
        /*071e*/ 	.byte	0x05
	.zero		1


	//   ....[99]....
        /*0720*/ 	.word	0x00002f80
        /*0724*/ 	.word	0x000000ff
        /*0728*/ 	.word	0x00000000
        /*072c*/ 	.short	0x010a
        /*072e*/ 	.byte	0x05
	.zero		1


	//   ....[100]....
        /*0730*/ 	.word	0x00003010
        /*0734*/ 	.word	0x000000ff
        /*0738*/ 	.word	0x00000000
        /*073c*/ 	.short	0x010a
        /*073e*/ 	.byte	0x05
	.zero		1


	//   ....[101]....
        /*0740*/ 	.word	0x000030a0
        /*0744*/ 	.word	0x000000ff
        /*0748*/ 	.word	0x00000000
        /*074c*/ 	.short	0x010a
        /*074e*/ 	.byte	0x05
	.zero		1


	//   ....[102]....
        /*0750*/ 	.word	0x00003130
        /*0754*/ 	.word	0x000000ff
        /*0758*/ 	.word	0x00000000
        /*075c*/ 	.short	0x010a
        /*075e*/ 	.byte	0x05
	.zero		1


	//   ....[103]....
        /*0760*/ 	.word	0x000031c0
        /*0764*/ 	.word	0x000000ff
        /*0768*/ 	.word	0x00000000
        /*076c*/ 	.short	0x010a
        /*076e*/ 	.byte	0x05
	.zero		1


	//   ....[104]....
        /*0770*/ 	.word	0x00003260
        /*0774*/ 	.word	0x00000000
        /*0778*/ 	.word	0x00000000
        /*077c*/ 	.short	0x010a
        /*077e*/ 	.byte	0xff
	.zero		1


	//   ....[105]....
        /*0780*/ 	.word	0x00003380
        /*0784*/ 	.word	0x00000000
        /*0788*/ 	.word	0x00000210
        /*078c*/ 	.short	0x010a
        /*078e*/ 	.byte	0xff
	.zero		1


	//   ....[106]....
        /*0790*/ 	.word	0x000033e0
        /*0794*/ 	.word	0x00000004
        /*0798*/ 	.word	0x00000000
        /*079c*/ 	.short	0x0101
        /*079e*/ 	.byte	0xff
	.zero		1


	//   ....[107]....
        /*07a0*/ 	.word	0x00003400
        /*07a4*/ 	.word	0x000000ff
        /*07a8*/ 	.word	0x000001c0
        /*07ac*/ 	.short	0x010a
        /*07ae*/ 	.byte	0x05
	.zero		1


	//   ....[108]....
        /*07b0*/ 	.word	0x00003520
        /*07b4*/ 	.word	0x00000000
        /*07b8*/ 	.word	0x000001b0
        /*07bc*/ 	.short	0x010a
        /*07be*/ 	.byte	0xff
	.zero		1


	//   ....[109]....
        /*07c0*/ 	.word	0x00003630
        /*07c4*/ 	.word	0x00000000
        /*07c8*/ 	.word	0x00000000
        /*07cc*/ 	.short	0x0101
        /*07ce*/ 	.byte	0xff
	.zero		1


	//   ....[110]....
        /*07d0*/ 	.word	0x000036c0
        /*07d4*/ 	.word	0x000000ff
        /*07d8*/ 	.word	0x000001c0
        /*07dc*/ 	.short	0x0106
        /*07de*/ 	.byte	0x05
	.zero		1


	//   ....[111]....
        /*07e0*/ 	.word	0x000036e0
        /*07e4*/ 	.word	0x000000ff
        /*07e8*/ 	.word	0x000001c0
        /*07ec*/ 	.short	0x010a
        /*07ee*/ 	.byte	0x05
	.zero		1


	//   ....[112]....
        /*07f0*/ 	.word	0x00003770
        /*07f4*/ 	.word	0x000000ff
        /*07f8*/ 	.word	0x000001c0
        /*07fc*/ 	.short	0x0106
        /*07fe*/ 	.byte	0x04
	.zero		1


	//   ....[113]....
        /*0800*/ 	.word	0x000037b0
        /*0804*/ 	.word	0x00000000
        /*0808*/ 	.word	0x000001c0
        /*080c*/ 	.short	0x010a
        /*080e*/ 	.byte	0xff
	.zero		1


	//   ....[114]....
        /*0810*/ 	.word	0x00003c90
        /*0814*/ 	.word	0x00000000
        /*0818*/ 	.word	0x000001b0
        /*081c*/ 	.short	0x010a
        /*081e*/ 	.byte	0xff
	.zero		1


	//   ....[115]....
        /*0820*/ 	.word	0x00003d90
        /*0824*/ 	.word	0x00000003
        /*0828*/ 	.word	0x00000000
        /*082c*/ 	.short	0x0101
        /*082e*/ 	.byte	0xff
	.zero		1


	//   ....[116]....
        /*0830*/ 	.word	0x00003da0
        /*0834*/ 	.word	0x000000ff
        /*0838*/ 	.word	0x00000000
        /*083c*/ 	.short	0x010a
        /*083e*/ 	.byte	0x04
	.zero		1


	//   ....[117]....
        /*0840*/ 	.word	0x00003dc0
        /*0844*/ 	.word	0x000000ff
        /*0848*/ 	.word	0x000001f0
        /*084c*/ 	.short	0x010a
        /*084e*/ 	.byte	0x09
	.zero		1


	//   ....[118]....
        /*0850*/ 	.word	0x00003ea0
        /*0854*/ 	.word	0x000000ff
        /*0858*/ 	.word	0x00000000
        /*085c*/ 	.short	0x010a
        /*085e*/ 	.byte	0x07
	.zero		1


	//   ....[119]....
        /*0860*/ 	.word	0x00003fd0
        /*0864*/ 	.word	0x000000ff
        /*0868*/ 	.word	0x00000000
        /*086c*/ 	.short	0x010a
        /*086e*/ 	.byte	0x04
	.zero		1


	//   ....[120]....
        /*0870*/ 	.word	0x00004180
        /*0874*/ 	.word	0x000000ff
        /*0878*/ 	.word	0x00000000
        /*087c*/ 	.short	0x010a
        /*087e*/ 	.byte	0x05
	.zero		1


	//   ....[121]....
        /*0880*/ 	.word	0x00004210
        /*0884*/ 	.word	0x000000ff
        /*0888*/ 	.word	0x00000000
        /*088c*/ 	.short	0x010a
        /*088e*/ 	.byte	0x05
	.zero		1


	//   ....[122]....
        /*0890*/ 	.word	0x000042a0
        /*0894*/ 	.word	0x000000ff
        /*0898*/ 	.word	0x00000000
        /*089c*/ 	.short	0x010a
        /*089e*/ 	.byte	0x05
	.zero		1


	//   ....[123]....
        /*08a0*/ 	.word	0x00004330
        /*08a4*/ 	.word	0x000000ff
        /*08a8*/ 	.word	0x00000000
        /*08ac*/ 	.short	0x010a
        /*08ae*/ 	.byte	0x07
	.zero		1


	//   ....[124]....
        /*08b0*/ 	.word	0x00004790
        /*08b4*/ 	.word	0x00000000
        /*08b8*/ 	.word	0x000001b0
        /*08bc*/ 	.short	0x010a
        /*08be*/ 	.byte	0xff
	.zero		1


	//   ....[125]....
        /*08c0*/ 	.word	0x00004850
        /*08c4*/ 	.word	0x00000000
        /*08c8*/ 	.word	0x00000000
        /*08cc*/ 	.short	0x0101
        /*08ce*/ 	.byte	0xff
	.zero		1


	//   ....[126]....
        /*08d0*/ 	.word	0x00004b70
        /*08d4*/ 	.word	0x000000ff
        /*08d8*/ 	.word	0x000001a8
        /*08dc*/ 	.short	0x010a
        /*08de*/ 	.byte	0x07
	.zero		1


	//   ....[127]....
        /*08e0*/ 	.word	0x00004d60
        /*08e4*/ 	.word	0x000000ff
        /*08e8*/ 	.word	0x00000190
        /*08ec*/ 	.short	0x010a
        /*08ee*/ 	.byte	0x07
	.zero		1


	//   ....[128]....
        /*08f0*/ 	.word	0x00004f30
        /*08f4*/ 	.word	0x000000ff
        /*08f8*/ 	.word	0x00000180
        /*08fc*/ 	.short	0x010b
        /*08fe*/ 	.byte	0x07
	.zero		1


	//   ....[129]....
        /*0900*/ 	.word	0x00004fa0
        /*0904*/ 	.word	0x000000ff
        /*0908*/ 	.word	0x00000000
        /*090c*/ 	.short	0x0101
        /*090e*/ 	.byte	0x08
	.zero		1


	//   ....[130]....
        /*0910*/ 	.word	0x00004fd0
        /*0914*/ 	.word	0x000000ff
        /*0918*/ 	.word	0x00000198
        /*091c*/ 	.short	0x010a
        /*091e*/ 	.byte	0x07
	.zero		1


	//   ....[131]....
        /*0920*/ 	.word	0x000051e0
        /*0924*/ 	.word	0x000000ff
        /*0928*/ 	.word	0x00000188
        /*092c*/ 	.short	0x010b
        /*092e*/ 	.byte	0x07
	.zero		1


	//   ....[132]....
        /*0930*/ 	.word	0x00005200
        /*0934*/ 	.word	0x000000ff
        /*0938*/ 	.word	0x00000000
        /*093c*/ 	.short	0x0101
        /*093e*/ 	.byte	0x0d
	.zero		1


	//   ....[133]....
        /*0940*/ 	.word	0x00005230
        /*0944*/ 	.word	0x000000ff
        /*0948*/ 	.word	0x00000190
        /*094c*/ 	.short	0x010a
        /*094e*/ 	.byte	0x07
	.zero		1


	//   ....[134]....
        /*0950*/ 	.word	0x00005270
        /*0954*/ 	.word	0x00000000
        /*0958*/ 	.word	0x00000198
        /*095c*/ 	.short	0x010a
        /*095e*/ 	.byte	0xff
	.zero		1


	//   ....[135]....
        /*0960*/ 	.word	0x000055a0
        /*0964*/ 	.word	0x00000000
        /*0968*/ 	.word	0x000001b0
        /*096c*/ 	.short	0x010a
        /*096e*/ 	.byte	0xff
	.zero		1


	//   ....[136]....
        /*0970*/ 	.word	0x000056b0
        /*0974*/ 	.word	0x00000000
        /*0978*/ 	.word	0x00000000
        /*097c*/ 	.short	0x0101
        /*097e*/ 	.byte	0xff
	.zero		1


	//   ....[137]....
        /*0980*/ 	.word	0x00006110
        /*0984*/ 	.word	0x00000003
        /*0988*/ 	.word	0x00000180
        /*098c*/ 	.short	0x010a
        /*098e*/ 	.byte	0xff
	.zero		1


	//   ....[138]....
        /*0990*/ 	.word	0x00006150
        /*0994*/ 	.word	0x000000cf
        /*0998*/ 	.word	0x000001d0
        /*099c*/ 	.short	0x010a
        /*099e*/ 	.byte	0xff
	.zero		1


	//   ....[139]....
        /*09a0*/ 	.word	0x00006280
        /*09a4*/ 	.word	0x00000003
        /*09a8*/ 	.word	0x00000180
        /*09ac*/ 	.short	0x010a
        /*09ae*/ 	.byte	0xff
	.zero		1


	//   ....[140]....
        /*09b0*/ 	.word	0x000063e0
        /*09b4*/ 	.word	0x00000000
        /*09b8*/ 	.word	0x00000000
        /*09bc*/ 	.short	0x0101
        /*09be*/ 	.byte	0xff
	.zero		1


	//   ....[141]....
        /*09c0*/ 	.word	0x00006440
        /*09c4*/ 	.word	0x000000cf
        /*09c8*/ 	.word	0x000001d0
        /*09cc*/ 	.short	0x010a
        /*09ce*/ 	.byte	0xff
	.zero		1


	//   ....[142]....
        /*09d0*/ 	.word	0x000077f0
        /*09d4*/ 	.word	0x000000d2
        /*09d8*/ 	.word	0x00000180
        /*09dc*/ 	.short	0x010a
        /*09de*/ 	.byte	0xff
	.zero		1


	//   ....[143]....
        /*09e0*/ 	.word	0x000078c0
        /*09e4*/ 	.word	0x000000d2
        /*09e8*/ 	.word	0x00000180
        /*09ec*/ 	.short	0x010a
        /*09ee*/ 	.byte	0xff
	.zero		1


	//   ....[144]....
        /*09f0*/ 	.word	0x00007a00
        /*09f4*/ 	.word	0x00000003
        /*09f8*/ 	.word	0x00000000
        /*09fc*/ 	.short	0x0101
        /*09fe*/ 	.byte	0xff
	.zero		1


	//   ....[145]....
        /*0a00*/ 	.word	0x00007f10
        /*0a04*/ 	.word	0x000000ff
        /*0a08*/ 	.word	0x00000000
        /*0a0c*/ 	.short	0x0101
        /*0a0e*/ 	.byte	0x05
	.zero		1


	//   ....[146]....
        /*0a10*/ 	.word	0x00008e90
        /*0a14*/ 	.word	0x00000003
        /*0a18*/ 	.word	0x00000220
        /*0a1c*/ 	.short	0x010a
        /*0a1e*/ 	.byte	0xff
	.zero		1


	//   ....[147]....
        /*0a20*/ 	.word	0x00008ef0
        /*0a24*/ 	.word	0x00000002
        /*0a28*/ 	.word	0x000000c0
        /*0a2c*/ 	.short	0x010a
        /*0a2e*/ 	.byte	0xff
	.zero		1


	//   ....[148]....
        /*0a30*/ 	.word	0x00008f50
        /*0a34*/ 	.word	0x00000002
        /*0a38*/ 	.word	0x000000c0
        /*0a3c*/ 	.short	0x010a
        /*0a3e*/ 	.byte	0xff
	.zero		1


	//   ....[149]....
        /*0a40*/ 	.word	0x00008fa0
        /*0a44*/ 	.word	0x00000002
        /*0a48*/ 	.word	0x000001b0
        /*0a4c*/ 	.short	0x010a
        /*0a4e*/ 	.byte	0xff
	.zero		1


	//   ....[150]....
        /*0a50*/ 	.word	0x00009000
        /*0a54*/ 	.word	0x00000000
        /*0a58*/ 	.word	0x00000000
        /*0a5c*/ 	.short	0x010a
        /*0a5e*/ 	.byte	0xff
	.zero		1


	//   ....[151]....
        /*0a60*/ 	.word	0x00009060
        /*0a64*/ 	.word	0x00000000
        /*0a68*/ 	.word	0x00000000
        /*0a6c*/ 	.short	0x010a
        /*0a6e*/ 	.byte	0xff
	.zero		1


	//   ....[152]....
        /*0a70*/ 	.word	0x000090c0
        /*0a74*/ 	.word	0x00000000
        /*0a78*/ 	.word	0x00000000
        /*0a7c*/ 	.short	0x010a
        /*0a7e*/ 	.byte	0xff
	.zero		1


	//   ....[153]....
        /*0a80*/ 	.word	0x00009120
        /*0a84*/ 	.word	0x00000000
        /*0a88*/ 	.word	0x00000000
        /*0a8c*/ 	.short	0x010a
        /*0a8e*/ 	.byte	0xff
	.zero		1


	//   ....[154]....
        /*0a90*/ 	.word	0x00009180
        /*0a94*/ 	.word	0x00000000
        /*0a98*/ 	.word	0x00000000
        /*0a9c*/ 	.short	0x010a
        /*0a9e*/ 	.byte	0xff
	.zero		1


	//   ....[155]....
        /*0aa0*/ 	.word	0x000091e0
        /*0aa4*/ 	.word	0x00000000
        /*0aa8*/ 	.word	0x00000000
        /*0aac*/ 	.short	0x010a
        /*0aae*/ 	.byte	0xff
	.zero		1


	//   ....[156]....
        /*0ab0*/ 	.word	0x00009240
        /*0ab4*/ 	.word	0x00000000
        /*0ab8*/ 	.word	0x00000000
        /*0abc*/ 	.short	0x010a
        /*0abe*/ 	.byte	0xff
	.zero		1


	//   ....[157]....
        /*0ac0*/ 	.word	0x000092a0
        /*0ac4*/ 	.word	0x00000000
        /*0ac8*/ 	.word	0x00000000
        /*0acc*/ 	.short	0x010a
        /*0ace*/ 	.byte	0xff
	.zero		1


	//   ....[158]....
        /*0ad0*/ 	.word	0x00009300
        /*0ad4*/ 	.word	0x00000000
        /*0ad8*/ 	.word	0x00000000
        /*0adc*/ 	.short	0x010a
        /*0ade*/ 	.byte	0xff
	.zero		1


	//   ....[159]....
        /*0ae0*/ 	.word	0x00009360
        /*0ae4*/ 	.word	0x00000000
        /*0ae8*/ 	.word	0x00000000
        /*0aec*/ 	.short	0x010a
        /*0aee*/ 	.byte	0xff
	.zero		1


	//   ....[160]....
        /*0af0*/ 	.word	0x000093c0
        /*0af4*/ 	.word	0x00000000
        /*0af8*/ 	.word	0x00000000
        /*0afc*/ 	.short	0x010a
        /*0afe*/ 	.byte	0xff
	.zero		1


	//   ....[161]....
        /*0b00*/ 	.word	0x00009420
        /*0b04*/ 	.word	0x00000000
        /*0b08*/ 	.word	0x00000000
        /*0b0c*/ 	.short	0x010a
        /*0b0e*/ 	.byte	0xff
	.zero		1


	//   ....[162]....
        /*0b10*/ 	.word	0x00009480
        /*0b14*/ 	.word	0x00000000
        /*0b18*/ 	.word	0x00000000
        /*0b1c*/ 	.short	0x010a
        /*0b1e*/ 	.byte	0xff
	.zero		1


	//   ....[163]....
        /*0b20*/ 	.word	0x000094e0
        /*0b24*/ 	.word	0x00000000
        /*0b28*/ 	.word	0x00000000
        /*0b2c*/ 	.short	0x010a
        /*0b2e*/ 	.byte	0xff
	.zero		1


	//   ....[164]....
        /*0b30*/ 	.word	0x00009540
        /*0b34*/ 	.word	0x00000000
        /*0b38*/ 	.word	0x00000000
        /*0b3c*/ 	.short	0x010a
        /*0b3e*/ 	.byte	0xff
	.zero		1


	//   ....[165]....
        /*0b40*/ 	.word	0x000095a0
        /*0b44*/ 	.word	0x00000000
        /*0b48*/ 	.word	0x00000000
        /*0b4c*/ 	.short	0x010a
        /*0b4e*/ 	.byte	0xff
	.zero		1


	//   ....[166]....
        /*0b50*/ 	.word	0x00009600
        /*0b54*/ 	.word	0x00000000
        /*0b58*/ 	.word	0x00000000
        /*0b5c*/ 	.short	0x010a
        /*0b5e*/ 	.byte	0xff
	.zero		1


	//   ....[167]....
        /*0b60*/ 	.word	0x00009660
        /*0b64*/ 	.word	0x00000000
        /*0b68*/ 	.word	0x00000000
        /*0b6c*/ 	.short	0x010a
        /*0b6e*/ 	.byte	0xff
	.zero		1


	//   ....[168]....
        /*0b70*/ 	.word	0x000096c0
        /*0b74*/ 	.word	0x00000000
        /*0b78*/ 	.word	0x00000000
        /*0b7c*/ 	.short	0x010a
        /*0b7e*/ 	.byte	0xff
	.zero		1


	//   ....[169]....
        /*0b80*/ 	.word	0x00009720
        /*0b84*/ 	.word	0x00000000
        /*0b88*/ 	.word	0x00000000
        /*0b8c*/ 	.short	0x010a
        /*0b8e*/ 	.byte	0xff
	.zero		1


	//   ....[170]....
        /*0b90*/ 	.word	0x00009780
        /*0b94*/ 	.word	0x00000000
        /*0b98*/ 	.word	0x00000000
        /*0b9c*/ 	.short	0x010a
        /*0b9e*/ 	.byte	0xff
	.zero		1


	//   ....[171]....
        /*0ba0*/ 	.word	0x000097e0
        /*0ba4*/ 	.word	0x00000000
        /*0ba8*/ 	.word	0x00000000
        /*0bac*/ 	.short	0x010a
        /*0bae*/ 	.byte	0xff
	.zero		1


	//   ....[172]....
        /*0bb0*/ 	.word	0x00009840
        /*0bb4*/ 	.word	0x00000000
        /*0bb8*/ 	.word	0x00000000
        /*0bbc*/ 	.short	0x010a
        /*0bbe*/ 	.byte	0xff
	.zero		1


	//   ....[173]....
        /*0bc0*/ 	.word	0x00009890
        /*0bc4*/ 	.word	0x00000000
        /*0bc8*/ 	.word	0x00000210
        /*0bcc*/ 	.short	0x010a
        /*0bce*/ 	.byte	0xff
	.zero		1


	//   ....[174]....
        /*0bd0*/ 	.word	0x000098f0
        /*0bd4*/ 	.word	0x00000000
        /*0bd8*/ 	.word	0x000001c0
        /*0bdc*/ 	.short	0x010a
        /*0bde*/ 	.byte	0xff
	.zero		1


	//   ....[175]....
        /*0be0*/ 	.word	0x00009940
        /*0be4*/ 	.word	0x00000000
        /*0be8*/ 	.word	0x000001b0
        /*0bec*/ 	.short	0x010a
        /*0bee*/ 	.byte	0xff
	.zero		1


	//   ....[176]....
        /*0bf0*/ 	.word	0x000099a0
        /*0bf4*/ 	.word	0x00000000
        /*0bf8*/ 	.word	0x000001c0
        /*0bfc*/ 	.short	0x010a
        /*0bfe*/ 	.byte	0xff
	.zero		1


	//   ....[177]....
        /*0c00*/ 	.word	0x000099f0
        /*0c04*/ 	.word	0x00000000
        /*0c08*/ 	.word	0x000001b0
        /*0c0c*/ 	.short	0x010a
        /*0c0e*/ 	.byte	0xff
	.zero		1


	//   ....[178]....
        /*0c10*/ 	.word	0x00009a50
        /*0c14*/ 	.word	0x00000003
        /*0c18*/ 	.word	0x000001f0
        /*0c1c*/ 	.short	0x010a
        /*0c1e*/ 	.byte	0xff
	.zero		1


	//   ....[179]....
        /*0c20*/ 	.word	0x00009ab0
        /*0c24*/ 	.word	0x00000000
        /*0c28*/ 	.word	0x00000000
        /*0c2c*/ 	.short	0x010a
        /*0c2e*/ 	.byte	0xff
	.zero		1


	//   ....[180]....
        /*0c30*/ 	.word	0x00009b10
        /*0c34*/ 	.word	0x00000000
        /*0c38*/ 	.word	0x00000000
        /*0c3c*/ 	.short	0x010a
        /*0c3e*/ 	.byte	0xff
	.zero		1


	//   ....[181]....
        /*0c40*/ 	.word	0x00009b70
        /*0c44*/ 	.word	0x00000000
        /*0c48*/ 	.word	0x00000000
        /*0c4c*/ 	.short	0x010a
        /*0c4e*/ 	.byte	0xff
	.zero		1


	//   ....[182]....
        /*0c50*/ 	.word	0x00009bd0
        /*0c54*/ 	.word	0x00000000
        /*0c58*/ 	.word	0x00000000
        /*0c5c*/ 	.short	0x010a
        /*0c5e*/ 	.byte	0xff
	.zero		1


	//   ....[183]....
        /*0c60*/ 	.word	0x00009c30
        /*0c64*/ 	.word	0x00000000
        /*0c68*/ 	.word	0x00000000
        /*0c6c*/ 	.short	0x010a
        /*0c6e*/ 	.byte	0xff
	.zero		1


	//   ....[184]....
        /*0c70*/ 	.word	0x00009c80
        /*0c74*/ 	.word	0x00000000
        /*0c78*/ 	.word	0x000001b0
        /*0c7c*/ 	.short	0x010a
        /*0c7e*/ 	.byte	0xff
	.zero		1


	//   ....[185]....
        /*0c80*/ 	.word	0x00009ce0
        /*0c84*/ 	.word	0x00000000
        /*0c88*/ 	.word	0x000001a8
        /*0c8c*/ 	.short	0x010a
        /*0c8e*/ 	.byte	0xff
	.zero		1


	//   ....[186]....
        /*0c90*/ 	.word	0x00009d40
        /*0c94*/ 	.word	0x00000003
        /*0c98*/ 	.word	0x00000190
        /*0c9c*/ 	.short	0x010a
        /*0c9e*/ 	.byte	0xff
	.zero		1


	//   ....[187]....
        /*0ca0*/ 	.word	0x00009da0
        /*0ca4*/ 	.word	0x00000003
        /*0ca8*/ 	.word	0x00000198
        /*0cac*/ 	.short	0x010a
        /*0cae*/ 	.byte	0xff
	.zero		1


	//   ....[188]....
        /*0cb0*/ 	.word	0x00009e00
        /*0cb4*/ 	.word	0x00000000
        /*0cb8*/ 	.word	0x00000190
        /*0cbc*/ 	.short	0x010a
        /*0cbe*/ 	.byte	0xff
	.zero		1


	//   ....[189]....
        /*0cc0*/ 	.word	0x00009e50
        /*0cc4*/ 	.word	0x00000000
        /*0cc8*/ 	.word	0x000001b0
        /*0ccc*/ 	.short	0x010a
        /*0cce*/ 	.byte	0xff
	.zero		1


	//   ....[190]....
        /*0cd0*/ 	.word	0x00009ea0
        /*0cd4*/ 	.word	0x00000003
        /*0cd8*/ 	.word	0x00000180
        /*0cdc*/ 	.short	0x010a
        /*0cde*/ 	.byte	0xff
	.zero		1


	//   ....[191]....
        /*0ce0*/ 	.word	0x00009ef0
        /*0ce4*/ 	.word	0x000000cf
        /*0ce8*/ 	.word	0x000001d0
        /*0cec*/ 	.short	0x010a
        /*0cee*/ 	.byte	0xff
	.zero		1


	//   ....[192]....
        /*0cf0*/ 	.word	0x00009f40
        /*0cf4*/ 	.word	0x000000d2
        /*0cf8*/ 	.word	0x00000180
        /*0cfc*/ 	.short	0x010a
        /*0cfe*/ 	.byte	0xff
	.zero		1


	//----- nvinfo : EIATTR_NUM_MBARRIERS
	.align		4
.L_47:
        /*0d00*/ 	.byte	0x03, 0x38
        /*0d02*/ 	.short	0x0046


	//----- nvinfo : EIATTR_EXIT_INSTR_OFFSETS
	.align		4
        /*0d04*/ 	.byte	0x04, 0x1c
        /*0d06*/ 	.short	(.L_49 - .L_48)


	//   ....[0]....
.L_48:
        /*0d08*/ 	.word	0x00003290


	//   ....[1]....
        /*0d0c*/ 	.word	0x00003780


	//   ....[2]....
        /*0d10*/ 	.word	0x000037e0


	//   ....[3]....
        /*0d14*/ 	.word	0x00004590


	//   ....[4]....
        /*0d18*/ 	.word	0x000052a0


	//   ....[5]....
        /*0d1c*/ 	.word	0x000052e0


	//   ....[6]....
        /*0d20*/ 	.word	0x00008e80


	//----- nvinfo : EIATTR_MAX_THREADS
	.align		4
.L_49:
        /*0d24*/ 	.byte	0x04, 0x05
        /*0d26*/ 	.short	(.L_51 - .L_50)
.L_50:
        /*0d28*/ 	.word	0x00000100
        /*0d2c*/ 	.word	0x00000001
        /*0d30*/ 	.word	0x00000001


	//----- nvinfo : EIATTR_CRS_STACK_SIZE
	.align		4
.L_51:
        /*0d34*/ 	.byte	0x04, 0x1e
        /*0d36*/ 	.short	(.L_53 - .L_52)
.L_52:
        /*0d38*/ 	.word	0x00000000


	//----- nvinfo : EIATTR_CBANK_PARAM_SIZE
	.align		4
.L_53:
        /*0d3c*/ 	.byte	0x03, 0x19
        /*0d3e*/ 	.short	0x0800


	//----- nvinfo : EIATTR_PARAM_CBANK
	.align		4
        /*0d40*/ 	.byte	0x04, 0x0a
        /*0d42*/ 	.short	(.L_55 - .L_54)
	.align		4
.L_54:
        /*0d44*/ 	.word	index@(.nv.constant0._ZN7cutlass13device_kernelINS_4gemm6kernel13GemmUniversalIN4cute5tupleIJiiiiEEENS1_10collective13CollectiveMmaINS1_35MainloopSm100TmaUmmaWarpSpecializedILi24ELi2ELi4ENS5_IJNS4_1CILi1EEESB_SB_EEEEENS5_IJNSA_ILi128EEESE_NSA_ILi32EEEEEENS_12float_e4m3_tENS5_IJlSB_lEEESH_SI_NS4_8TiledMMAINS4_8MMA_AtomIJNS4_10MMA_TraitsINS4_19SM100_MMA_F8F6F4_SSEJSH_SH_fSE_SE_NS4_17integral_constantINS4_4UMMA5MajorELSP_0EEESQ_NSN_INSO_7ScaleInELSR_0EEESS_EEEEEENS4_6LayoutISC_NS5_IJNSA_ILi0EEESW_SW_EEEEENS5_IJNS4_10UnderscoreESZ_SZ_EEEEENS4_13SM90_TMA_LOADENS4_14ComposedLayoutINS4_7SwizzleILi1ELi4ELi3EEENS4_18smem_ptr_flag_bitsILi8EEENSV_INS5_IJNSA_ILi8EEESF_EEENS5_IJSF_SB_EEEEEEEvNS4_8identityES12_S1C_vS1D_EENS_8epilogue10collective18CollectiveEpilogueINS1F_23Sm100TmaWarpSpecializedILi2ELi2ELi64ELb0ELb0EEEJSG_NS5_IJNSV_ISE_SB_EENSV_INSA_ILi64EEESB_EEEEESH_SI_SH_SI_NS1F_6fusion15FusionCallbacksIS1J_NS1O_17LinearCombinationISH_fSH_fLNS_15FloatRoundStyleE2EEESG_S1N_JEEENS4_5SM1004TMEM4LOAD26SM100_TMEM_LOAD_32dp32b64xES12_NS13_INS14_ILi2ELi4ELi3EEES17_NSV_INS5_IJS18_S1L_EEENS5_IJS1L_SB_EEEEEEENS4_39AutoVectorizingCopyWithAssumedAlignmentILi128EEENS4_14SM90_TMA_STOREES22_S24_S24_EEEvvEEEEvNT_6ParamsE)
        /*0d48*/ 	.short	0x0380
        /*0d4a*/ 	.short	0x0800


	//----- nvinfo : EIATTR_SW_WAR
	.align		4
.L_55:
        /*0d4c*/ 	.byte	0x04, 0x36
        /*0d4e*/ 	.short	(.L_57 - .L_56)
.L_56:
        /*0d50*/ 	.word	0x00000008
.L_57:


//--------------------- .nv.callgraph             --------------------------
	.section	.nv.callgraph,"",@"SHT_CUDA_CALLGRAPH"
	.align	4
	.sectionentsize	8
	.align		4
        /*0000*/ 	.word	0x00000000
	.align		4
        /*0004*/ 	.word	0xffffffff
	.align		4
        /*0008*/ 	.word	index@(_ZN7cutlass13device_kernelINS_4gemm6kernel13GemmUniversalIN4cute5tupleIJiiiiEEENS1_10collective13CollectiveMmaINS1_35MainloopSm100TmaUmmaWarpSpecializedILi24ELi2ELi4ENS5_IJNS4_1CILi1EEESB_SB_EEEEENS5_IJNSA_ILi128EEESE_NSA_ILi32EEEEEENS_12float_e4m3_tENS5_IJlSB_lEEESH_SI_NS4_8TiledMMAINS4_8MMA_AtomIJNS4_10MMA_TraitsINS4_19SM100_MMA_F8F6F4_SSEJSH_SH_fSE_SE_NS4_17integral_constantINS4_4UMMA5MajorELSP_0EEESQ_NSN_INSO_7ScaleInELSR_0EEESS_EEEEEENS4_6LayoutISC_NS5_IJNSA_ILi0EEESW_SW_EEEEENS5_IJNS4_10UnderscoreESZ_SZ_EEEEENS4_13SM90_TMA_LOADENS4_14ComposedLayoutINS4_7SwizzleILi1ELi4ELi3EEENS4_18smem_ptr_flag_bitsILi8EEENSV_INS5_IJNSA_ILi8EEESF_EEENS5_IJSF_SB_EEEEEEEvNS4_8identityES12_S1C_vS1D_EENS_8epilogue10collective18CollectiveEpilogueINS1F_23Sm100TmaWarpSpecializedILi2ELi2ELi64ELb0ELb0EEEJSG_NS5_IJNSV_ISE_SB_EENSV_INSA_ILi64EEESB_EEEEESH_SI_SH_SI_NS1F_6fusion15FusionCallbacksIS1J_NS1O_17LinearCombinationISH_fSH_fLNS_15FloatRoundStyleE2EEESG_S1N_JEEENS4_5SM1004TMEM4LOAD26SM100_TMEM_LOAD_32dp32b64xES12_NS13_INS14_ILi2ELi4ELi3EEES17_NSV_INS5_IJS18_S1L_EEENS5_IJS1L_SB_EEEEEEENS4_39AutoVectorizingCopyWithAssumedAlignmentILi128EEENS4_14SM90_TMA_STOREES22_S24_S24_EEEvvEEEEvNT_6ParamsE)
	.align		4
        /*000c*/ 	.word	index@(__assertfail)
	.align		4
        /*0010*/ 	.word	0x00000000
	.align		4
        /*0014*/ 	.word	0xfffffffe
	.align		4
        /*0018*/ 	.word	0x00000000
	.align		4
        /*001c*/ 	.word	0xfffffffd
	.align		4
        /*0020*/ 	.word	0x00000000
	.align		4
        /*0024*/ 	.word	0xfffffffc


//--------------------- .nv.constant4             --------------------------
	.section	.nv.constant4,"a",@progbits
	.align	8
	.align		8
.nv.constant4:
        /*0000*/ 	.dword	__assertfail
	.align		8
        /*0008*/ 	.dword	__unnamed_1
	.align		8
        /*0010*/ 	.dword	__unnamed_2
	.align		8
        /*0018*/ 	.dword	_ZN39_INTERNAL_ecfc0643_4_k_cu_78d67bd8_72324cuda3std3__45__cpo5beginE
	.align		8
        /*0020*/ 	.dword	_ZN39_INTERNAL_ecfc0643_4_k_cu_78d67bd8_72324cuda3std3__45__cpo3endE
	.align		8
        /*0028*/ 	.dword	_ZN39_INTERNAL_ecfc0643_4_k_cu_78d67bd8_72324cuda3std3__45__cpo6cbeginE
	.align		8
        /*0030*/ 	.dword	_ZN39_INTERNAL_ecfc0643_4_k_cu_78d67bd8_72324cuda3std3__45__cpo4cendE
	.align		8
        /*0038*/ 	.dword	_ZN39_INTERNAL_ecfc0643_4_k_cu_78d67bd8_72324cuda3std3__441_GLOBAL__N__ecfc0643_4_k_cu_78d67bd8_72326ignoreE
	.align		8
        /*0040*/ 	.dword	_ZN39_INTERNAL_ecfc0643_4_k_cu_78d67bd8_72324cuda3std3__419piecewise_constructE
	.align		8
        /*0048*/ 	.dword	_ZN39_INTERNAL_ecfc0643_4_k_cu_78d67bd8_72324cuda3std3__48in_placeE
	.align		8
        /*0050*/ 	.dword	_ZN39_INTERNAL_ecfc0643_4_k_cu_78d67bd8_72324cuda3std6ranges3__45__cpo4swapE
	.align		8
        /*0058*/ 	.dword	_ZN39_INTERNAL_ecfc0643_4_k_cu_78d67bd8_72324cuda3std6ranges3__45__cpo9iter_moveE
	.align		8
        /*0060*/ 	.dword	_ZN39_INTERNAL_ecfc0643_4_k_cu_78d67bd8_72324cute7productE
	.align		8
        /*0068*/ 	.dword	_ZN39_INTERNAL_ecfc0643_4_k_cu_78d67bd8_72324cute1_E
	.align		8
        /*0070*/ 	.dword	$str$25
	.align		8
        /*0078*/ 	.dword	$str$26
	.align		8
        /*0080*/ 	.dword	$str$27
	.align		8
        /*0088*/ 	.dword	$str$28


//--------------------- .text._ZN7cutlass13device_kernelINS_4gemm6kernel13GemmUniversalIN4cute5tupleIJiiiiEEENS1_10collective13CollectiveMmaINS1_35MainloopSm100TmaUmmaWarpSpecializedILi24ELi2ELi4ENS5_IJNS4_1CILi1EEESB_SB_EEEEENS5_IJNSA_ILi128EEESE_NSA_ILi32EEEEEENS_12float_e4m3_tENS5_IJlSB_lEEESH_SI_NS4_8TiledMMAINS4_8MMA_AtomIJNS4_10MMA_TraitsINS4_19SM100_MMA_F8F6F4_SSEJSH_SH_fSE_SE_NS4_17integral_constantINS4_4UMMA5MajorELSP_0EEESQ_NSN_INSO_7ScaleInELSR_0EEESS_EEEEEENS4_6LayoutISC_NS5_IJNSA_ILi0EEESW_SW_EEEEENS5_IJNS4_10UnderscoreESZ_SZ_EEEEENS4_13SM90_TMA_LOADENS4_14ComposedLayoutINS4_7SwizzleILi1ELi4ELi3EEENS4_18smem_ptr_flag_bitsILi8EEENSV_INS5_IJNSA_ILi8EEESF_EEENS5_IJSF_SB_EEEEEEEvNS4_8identityES12_S1C_vS1D_EENS_8epilogue10collective18CollectiveEpilogueINS1F_23Sm100TmaWarpSpecializedILi2ELi2ELi64ELb0ELb0EEEJSG_NS5_IJNSV_ISE_SB_EENSV_INSA_ILi64EEESB_EEEEESH_SI_SH_SI_NS1F_6fusion15FusionCallbacksIS1J_NS1O_17LinearCombinationISH_fSH_fLNS_15FloatRoundStyleE2EEESG_S1N_JEEENS4_5SM1004TMEM4LOAD26SM100_TMEM_LOAD_32dp32b64xES12_NS13_INS14_ILi2ELi4ELi3EEES17_NSV_INS5_IJS18_S1L_EEENS5_IJS1L_SB_EEEEEEENS4_39AutoVectorizingCopyWithAssumedAlignmentILi128EEENS4_14SM90_TMA_STOREES22_S24_S24_EEEvvEEEEvNT_6ParamsE --------------------------
	.section	.text._ZN7cutlass13device_kernelINS_4gemm6kernel13GemmUniversalIN4cute5tupleIJiiiiEEENS1_10collective13CollectiveMmaINS1_35MainloopSm100TmaUmmaWarpSpecializedILi24ELi2ELi4ENS5_IJNS4_1CILi1EEESB_SB_EEEEENS5_IJNSA_ILi128EEESE_NSA_ILi32EEEEEENS_12float_e4m3_tENS5_IJlSB_lEEESH_SI_NS4_8TiledMMAINS4_8MMA_AtomIJNS4_10MMA_TraitsINS4_19SM100_MMA_F8F6F4_SSEJSH_SH_fSE_SE_NS4_17integral_constantINS4_4UMMA5MajorELSP_0EEESQ_NSN_INSO_7ScaleInELSR_0EEESS_EEEEEENS4_6LayoutISC_NS5_IJNSA_ILi0EEESW_SW_EEEEENS5_IJNS4_10UnderscoreESZ_SZ_EEEEENS4_13SM90_TMA_LOADENS4_14ComposedLayoutINS4_7SwizzleILi1ELi4ELi3EEENS4_18smem_ptr_flag_bitsILi8EEENSV_INS5_IJNSA_ILi8EEESF_EEENS5_IJSF_SB_EEEEEEEvNS4_8identityES12_S1C_vS1D_EENS_8epilogue10collective18CollectiveEpilogueINS1F_23Sm100TmaWarpSpecializedILi2ELi2ELi64ELb0ELb0EEEJSG_NS5_IJNSV_ISE_SB_EENSV_INSA_ILi64EEESB_EEEEESH_SI_SH_SI_NS1F_6fusion15FusionCallbacksIS1J_NS1O_17LinearCombinationISH_fSH_fLNS_15FloatRoundStyleE2EEESG_S1N_JEEENS4_5SM1004TMEM4LOAD26SM100_TMEM_LOAD_32dp32b64xES12_NS13_INS14_ILi2ELi4ELi3EEES17_NSV_INS5_IJS18_S1L_EEENS5_IJS1L_SB_EEEEEEENS4_39AutoVectorizingCopyWithAssumedAlignmentILi128EEENS4_14SM90_TMA_STOREES22_S24_S24_EEEvvEEEEvNT_6ParamsE,"ax",@progbits
	.align	128
.text._ZN7cutlass13device_kernelINS_4gemm6kernel13GemmUniversalIN4cute5tupleIJiiiiEEENS1_10collective13CollectiveMmaINS1_35MainloopSm100TmaUmmaWarpSpecializedILi24ELi2ELi4ENS5_IJNS4_1CILi1EEESB_SB_EEEEENS5_IJNSA_ILi128EEESE_NSA_ILi32EEEEEENS_12float_e4m3_tENS5_IJlSB_lEEESH_SI_NS4_8TiledMMAINS4_8MMA_AtomIJNS4_10MMA_TraitsINS4_19SM100_MMA_F8F6F4_SSEJSH_SH_fSE_SE_NS4_17integral_constantINS4_4UMMA5MajorELSP_0EEESQ_NSN_INSO_7ScaleInELSR_0EEESS_EEEEEENS4_6LayoutISC_NS5_IJNSA_ILi0EEESW_SW_EEEEENS5_IJNS4_10UnderscoreESZ_SZ_EEEEENS4_13SM90_TMA_LOADENS4_14ComposedLayoutINS4_7SwizzleILi1ELi4ELi3EEENS4_18smem_ptr_flag_bitsILi8EEENSV_INS5_IJNSA_ILi8EEESF_EEENS5_IJSF_SB_EEEEEEEvNS4_8identityES12_S1C_vS1D_EENS_8epilogue10collective18CollectiveEpilogueINS1F_23Sm100TmaWarpSpecializedILi2ELi2ELi64ELb0ELb0EEEJSG_NS5_IJNSV_ISE_SB_EENSV_INSA_ILi64EEESB_EEEEESH_SI_SH_SI_NS1F_6fusion15FusionCallbacksIS1J_NS1O_17LinearCombinationISH_fSH_fLNS_15FloatRoundStyleE2EEESG_S1N_JEEENS4_5SM1004TMEM4LOAD26SM100_TMEM_LOAD_32dp32b64xES12_NS13_INS14_ILi2ELi4ELi3EEES17_NSV_INS5_IJS18_S1L_EEENS5_IJS1L_SB_EEEEEEENS4_39AutoVectorizingCopyWithAssumedAlignmentILi128EEENS4_14SM90_TMA_STOREES22_S24_S24_EEEvvEEEEvNT_6ParamsE:
        .type           _ZN7cutlass13device_kernelINS_4gemm6kernel13GemmUniversalIN4cute5tupleIJiiiiEEENS1_10collective13CollectiveMmaINS1_35MainloopSm100TmaUmmaWarpSpecializedILi24ELi2ELi4ENS5_IJNS4_1CILi1EEESB_SB_EEEEENS5_IJNSA_ILi128EEESE_NSA_ILi32EEEEEENS_12float_e4m3_tENS5_IJlSB_lEEESH_SI_NS4_8TiledMMAINS4_8MMA_AtomIJNS4_10MMA_TraitsINS4_19SM100_MMA_F8F6F4_SSEJSH_SH_fSE_SE_NS4_17integral_constantINS4_4UMMA5MajorELSP_0EEESQ_NSN_INSO_7ScaleInELSR_0EEESS_EEEEEENS4_6LayoutISC_NS5_IJNSA_ILi0EEESW_SW_EEEEENS5_IJNS4_10UnderscoreESZ_SZ_EEEEENS4_13SM90_TMA_LOADENS4_14ComposedLayoutINS4_7SwizzleILi1ELi4ELi3EEENS4_18smem_ptr_flag_bitsILi8EEENSV_INS5_IJNSA_ILi8EEESF_EEENS5_IJSF_SB_EEEEEEEvNS4_8identityES12_S1C_vS1D_EENS_8epilogue10collective18CollectiveEpilogueINS1F_23Sm100TmaWarpSpecializedILi2ELi2ELi64ELb0ELb0EEEJSG_NS5_IJNSV_ISE_SB_EENSV_INSA_ILi64EEESB_EEEEESH_SI_SH_SI_NS1F_6fusion15FusionCallbacksIS1J_NS1O_17LinearCombinationISH_fSH_fLNS_15FloatRoundStyleE2EEESG_S1N_JEEENS4_5SM1004TMEM4LOAD26SM100_TMEM_LOAD_32dp32b64xES12_NS13_INS14_ILi2ELi4ELi3EEES17_NSV_INS5_IJS18_S1L_EEENS5_IJS1L_SB_EEEEEEENS4_39AutoVectorizingCopyWithAssumedAlignmentILi128EEENS4_14SM90_TMA_STOREES22_S24_S24_EEEvvEEEEvNT_6ParamsE,@function
        .size           _ZN7cutlass13device_kernelINS_4gemm6kernel13GemmUniversalIN4cute5tupleIJiiiiEEENS1_10collective13CollectiveMmaINS1_35MainloopSm100TmaUmmaWarpSpecializedILi24ELi2ELi4ENS5_IJNS4_1CILi1EEESB_SB_EEEEENS5_IJNSA_ILi128EEESE_NSA_ILi32EEEEEENS_12float_e4m3_tENS5_IJlSB_lEEESH_SI_NS4_8TiledMMAINS4_8MMA_AtomIJNS4_10MMA_TraitsINS4_19SM100_MMA_F8F6F4_SSEJSH_SH_fSE_SE_NS4_17integral_constantINS4_4UMMA5MajorELSP_0EEESQ_NSN_INSO_7ScaleInELSR_0EEESS_EEEEEENS4_6LayoutISC_NS5_IJNSA_ILi0EEESW_SW_EEEEENS5_IJNS4_10UnderscoreESZ_SZ_EEEEENS4_13SM90_TMA_LOADENS4_14ComposedLayoutINS4_7SwizzleILi1ELi4ELi3EEENS4_18smem_ptr_flag_bitsILi8EEENSV_INS5_IJNSA_ILi8EEESF_EEENS5_IJSF_SB_EEEEEEEvNS4_8identityES12_S1C_vS1D_EENS_8epilogue10collective18CollectiveEpilogueINS1F_23Sm100TmaWarpSpecializedILi2ELi2ELi64ELb0ELb0EEEJSG_NS5_IJNSV_ISE_SB_EENSV_INSA_ILi64EEESB_EEEEESH_SI_SH_SI_NS1F_6fusion15FusionCallbacksIS1J_NS1O_17LinearCombinationISH_fSH_fLNS_15FloatRoundStyleE2EEESG_S1N_JEEENS4_5SM1004TMEM4LOAD26SM100_TMEM_LOAD_32dp32b64xES12_NS13_INS14_ILi2ELi4ELi3EEES17_NSV_INS5_IJS18_S1L_EEENS5_IJS1L_SB_EEEEEEENS4_39AutoVectorizingCopyWithAssumedAlignmentILi128EEENS4_14SM90_TMA_STOREES22_S24_S24_EEEvvEEEEvNT_6ParamsE,(.L_x_204 - _ZN7cutlass13device_kernelINS_4gemm6kernel13GemmUniversalIN4cute5tupleIJiiiiEEENS1_10collective13CollectiveMmaINS1_35MainloopSm100TmaUmmaWarpSpecializedILi24ELi2ELi4ENS5_IJNS4_1CILi1EEESB_SB_EEEEENS5_IJNSA_ILi128EEESE_NSA_ILi32EEEEEENS_12float_e4m3_tENS5_IJlSB_lEEESH_SI_NS4_8TiledMMAINS4_8MMA_AtomIJNS4_10MMA_TraitsINS4_19SM100_MMA_F8F6F4_SSEJSH_SH_fSE_SE_NS4_17integral_constantINS4_4UMMA5MajorELSP_0EEESQ_NSN_INSO_7ScaleInELSR_0EEESS_EEEEEENS4_6LayoutISC_NS5_IJNSA_ILi0EEESW_SW_EEEEENS5_IJNS4_10UnderscoreESZ_SZ_EEEEENS4_13SM90_TMA_LOADENS4_14ComposedLayoutINS4_7SwizzleILi1ELi4ELi3EEENS4_18smem_ptr_flag_bitsILi8EEENSV_INS5_IJNSA_ILi8EEESF_EEENS5_IJSF_SB_EEEEEEEvNS4_8identityES12_S1C_vS1D_EENS_8epilogue10collective18CollectiveEpilogueINS1F_23Sm100TmaWarpSpecializedILi2ELi2ELi64ELb0ELb0EEEJSG_NS5_IJNSV_ISE_SB_EENSV_INSA_ILi64EEESB_EEEEESH_SI_SH_SI_NS1F_6fusion15FusionCallbacksIS1J_NS1O_17LinearCombinationISH_fSH_fLNS_15FloatRoundStyleE2EEESG_S1N_JEEENS4_5SM1004TMEM4LOAD26SM100_TMEM_LOAD_32dp32b64xES12_NS13_INS14_ILi2ELi4ELi3EEES17_NSV_INS5_IJS18_S1L_EEENS5_IJS1L_SB_EEEEEEENS4_39AutoVectorizingCopyWithAssumedAlignmentILi128EEENS4_14SM90_TMA_STOREES22_S24_S24_EEEvvEEEEvNT_6ParamsE)
        .other          _ZN7cutlass13device_kernelINS_4gemm6kernel13GemmUniversalIN4cute5tupleIJiiiiEEENS1_10collective13CollectiveMmaINS1_35MainloopSm100TmaUmmaWarpSpecializedILi24ELi2ELi4ENS5_IJNS4_1CILi1EEESB_SB_EEEEENS5_IJNSA_ILi128EEESE_NSA_ILi32EEEEEENS_12float_e4m3_tENS5_IJlSB_lEEESH_SI_NS4_8TiledMMAINS4_8MMA_AtomIJNS4_10MMA_TraitsINS4_19SM100_MMA_F8F6F4_SSEJSH_SH_fSE_SE_NS4_17integral_constantINS4_4UMMA5MajorELSP_0EEESQ_NSN_INSO_7ScaleInELSR_0EEESS_EEEEEENS4_6LayoutISC_NS5_IJNSA_ILi0EEESW_SW_EEEEENS5_IJNS4_10UnderscoreESZ_SZ_EEEEENS4_13SM90_TMA_LOADENS4_14ComposedLayoutINS4_7SwizzleILi1ELi4ELi3EEENS4_18smem_ptr_flag_bitsILi8EEENSV_INS5_IJNSA_ILi8EEESF_EEENS5_IJSF_SB_EEEEEEEvNS4_8identityES12_S1C_vS1D_EENS_8epilogue10collective18CollectiveEpilogueINS1F_23Sm100TmaWarpSpecializedILi2ELi2ELi64ELb0ELb0EEEJSG_NS5_IJNSV_ISE_SB_EENSV_INSA_ILi64EEESB_EEEEESH_SI_SH_SI_NS1F_6fusion15FusionCallbacksIS1J_NS1O_17LinearCombinationISH_fSH_fLNS_15FloatRoundStyleE2EEESG_S1N_JEEENS4_5SM1004TMEM4LOAD26SM100_TMEM_LOAD_32dp32b64xES12_NS13_INS14_ILi2ELi4ELi3EEES17_NSV_INS5_IJS18_S1L_EEENS5_IJS1L_SB_EEEEEEENS4_39AutoVectorizingCopyWithAssumedAlignmentILi128EEENS4_14SM90_TMA_STOREES22_S24_S24_EEEvvEEEEvNT_6ParamsE,@"STO_CUDA_ENTRY STV_DEFAULT"
_ZN7cutlass13device_kernelINS_4gemm6kernel13GemmUniversalIN4cute5tupleIJiiiiEEENS1_10collective13CollectiveMmaINS1_35MainloopSm100TmaUmmaWarpSpecializedILi24ELi2ELi4ENS5_IJNS4_1CILi1EEESB_SB_EEEEENS5_IJNSA_ILi128EEESE_NSA_ILi32EEEEEENS_12float_e4m3_tENS5_IJlSB_lEEESH_SI_NS4_8TiledMMAINS4_8MMA_AtomIJNS4_10MMA_TraitsINS4_19SM100_MMA_F8F6F4_SSEJSH_SH_fSE_SE_NS4_17integral_constantINS4_4UMMA5MajorELSP_0EEESQ_NSN_INSO_7ScaleInELSR_0EEESS_EEEEEENS4_6LayoutISC_NS5_IJNSA_ILi0EEESW_SW_EEEEENS5_IJNS4_10UnderscoreESZ_SZ_EEEEENS4_13SM90_TMA_LOADENS4_14ComposedLayoutINS4_7SwizzleILi1ELi4ELi3EEENS4_18smem_ptr_flag_bitsILi8EEENSV_INS5_IJNSA_ILi8EEESF_EEENS5_IJSF_SB_EEEEEEEvNS4_8identityES12_S1C_vS1D_EENS_8epilogue10collective18CollectiveEpilogueINS1F_23Sm100TmaWarpSpecializedILi2ELi2ELi64ELb0ELb0EEEJSG_NS5_IJNSV_ISE_SB_EENSV_INSA_ILi64EEESB_EEEEESH_SI_SH_SI_NS1F_6fusion15FusionCallbacksIS1J_NS1O_17LinearCombinationISH_fSH_fLNS_15FloatRoundStyleE2EEESG_S1N_JEEENS4_5SM1004TMEM4LOAD26SM100_TMEM_LOAD_32dp32b64xES12_NS13_INS14_ILi2ELi4ELi3EEES17_NSV_INS5_IJS18_S1L_EEENS5_IJS1L_SB_EEEEEEENS4_39AutoVectorizingCopyWithAssumedAlignmentILi128EEENS4_14SM90_TMA_STOREES22_S24_S24_EEEvvEEEEvNT_6ParamsE:
[----:B------:R-:W1:Y:S01]  /*0000*/  LDC R1, c[0x0][0x37c] ;  /* 0x0000df00ff017b82 */ /* 0x000e620000000800 */
[----:B------:R-:W2:Y:S01]  /*0010*/  S2R R189, SR_TID.X ;  /* 0x0000000000bd7919 */ /* 0x000ea20000002100 */
[----:B------:R-:W3:Y:S01]  /*0020*/  LDCU.64 UR4, c[0x0][0x890] ;  /* 0x00011200ff0477ac */ /* 0x000ee20008000a00 */
[----:B------:R-:W-:Y:S02]  /*0030*/  PRMT R171, RZ, 0x7610, R171 ;  /* 0x00007610ffab7816 */ /* 0x000fe400000000ab */
[----:B------:R-:W-:Y:S01]  /*0040*/  ELECT P5, URZ, PT ;  /* 0x0000000000ff782f */ /* 0x000fe200038a0000 */
[----:B------:R-:W4:Y:S01]  /*0050*/  LDCU.64 UR46, c[0x0][0x358] ;  /* 0x00006b00ff2e77ac */ /* 0x000f220008000a00 */
[----:B---3--:R-:W-:-:S04]  /*0060*/  UISETP.NE.U32.AND UP0, UPT, UR4, URZ, UPT ;  /* 0x000000ff0400728c */ /* 0x008fc8000bf05070 */
[----:B------:R-:W-:Y:S01]  /*0070*/  UISETP.NE.AND.EX UP0, UPT, UR5, URZ, UPT, UP0 ;  /* 0x000000ff0500728c */ /* 0x000fe2000bf05300 */
[----:B--2---:R-:W-:-:S05]  /*0080*/  SHF.R.U32.HI R173, RZ, 0x5, R189 ;  /* 0x00000005ffad7819 */ /* 0x004fca00000116bd */
[----:B------:R-:W2:Y:S02]  /*0090*/  SHFL.IDX PT, R0, R173, RZ, 0x1f ;  /* 0x00001fffad007589 */ /* 0x000ea400000e0000 */
[----:B--2---:R-:W-:Y:S01]  /*00a0*/  R2UR UR8, R0 ;  /* 0x00000000000872ca */ /* 0x004fe200000e0000 */
[----:B-1--4-:R-:W-:-:S14]  /*00b0*/  BRA.U UP0, `(.L_x_0) ;  /* 0x00000001002c7547 */ /* 0x012fdc000b800000 */
[----:B------:R-:W1:Y:S02]  /*00c0*/  LDCU.64 UR6, c[0x0][0x888] ;  /* 0x00011100ff0677ac */ /* 0x000e640008000a00 */
[----:B-1----:R-:W-:-:S04]  /*00d0*/  UISETP.NE.U32.AND UP0, UPT, UR6, URZ, UPT ;  /* 0x000000ff0600728c */ /* 0x002fc8000bf05070 */
[----:B------:R-:W-:-:S09]  /*00e0*/  UISETP.NE.AND.EX UP0, UPT, UR7, URZ, UPT, UP0 ;  /* 0x000000ff0700728c */ /* 0x000fd2000bf05300 */
[----:B------:R-:W-:Y:S05]  /*00f0*/  BRA.U !UP0, `(.L_x_1) ;  /* 0x0000000108107547 */ /* 0x000fea000b800000 */
[----:B------:R-:W1:Y:S02]  /*0100*/  LDC.64 R2, c[0x0][0x888] ;  /* 0x00022200ff027b82 */ /* 0x000e640000000a00 */
[----:B-1----:R1:W5:Y:S01]  /*0110*/  LDG.E R81, desc[UR46][R2.64] ;  /* 0x0000002e02517981 */ /* 0x002362000c1e1900 */
[----:B------:R-:W-:Y:S01]  /*0120*/  HFMA2 R171, -RZ, RZ, 0, 5.9604644775390625e-08 ;  /* 0x00000001ffab7431 */ /* 0x000fe200000001ff */
[----:B------:R-:W-:Y:S05]  /*0130*/  BRA `(.L_x_0) ;  /* 0x00000000000c7947 */ /* 0x000fea0003800000 */
.L_x_1:
[----:B------:R-:W1:Y:S01]  /*0140*/  LDCU UR6, c[0x0][0x880] ;  /* 0x00011000ff0677ac */ /* 0x000e620008000800 */
[----:B------:R-:W-:Y:S01]  /*0150*/  HFMA2 R171, -RZ, RZ, 0, 5.9604644775390625e-08 ;  /* 0x00000001ffab7431 */ /* 0x000fe200000001ff */
[----:B-1----:R-:W-:-:S07]  /*0160*/  MOV R81, UR6 ;  /* 0x0000000600517c02 */ /* 0x002fce0008000f00 */
.L_x_0:
[----:B------:R-:W2:Y:S02]  /*0170*/  LDCU.64 UR6, c[0x0][0x8b0] ;  /* 0x00011600ff0677ac */ /* 0x000ea40008000a00 */
[----:B--2---:R-:W-:-:S04]  /*0180*/  UISETP.NE.U32.AND UP0, UPT, UR6, URZ, UPT ;  /* 0x000000ff0600728c */ /* 0x004fc8000bf05070 */
[----:B------:R-:W-:-:S09]  /*0190*/  UISETP.NE.AND.EX UP0, UPT, UR7, URZ, UPT, UP0 ;  /* 0x000000ff0700728c */ /* 0x000fd2000bf05300 */
[----:B------:R-:W-:Y:S05]  /*01a0*/  BRA.U UP0, `(.L_x_2) ;  /* 0x0000000100247547 */ /* 0x000fea000b800000 */
[----:B------:R-:W2:Y:S02]  /*01b0*/  LDCU.64 UR6, c[0x0][0x8a8] ;  /* 0x00011500ff0677ac */ /* 0x000ea40008000a00 */
[----:B--2---:R-:W-:-:S04]  /*01c0*/  UISETP.NE.U32.AND UP0, UPT, UR6, URZ, UPT ;  /* 0x000000ff0600728c */ /* 0x004fc8000bf05070 */
[----:B------:R-:W-:-:S09]  /*01d0*/  UISETP.NE.AND.EX UP0, UPT, UR7, URZ, UPT, UP0 ;  /* 0x000000ff0700728c */ /* 0x000fd2000bf05300 */
[----:B------:R-:W-:Y:S05]  /*01e0*/  BRA.U !UP0, `(.L_x_3) ;  /* 0x00000001080c7547 */ /* 0x000fea000b800000 */
[----:B------:R-:W2:Y:S02]  /*01f0*/  LDC.64 R78, c[0x0][0x8a8] ;  /* 0x00022a00ff4e7b82 */ /* 0x000ea40000000a00 */
[----:B--2---:R2:W5:Y:S01]  /*0200*/  LDG.E R78, desc[UR46][R78.64] ;  /* 0x0000002e4e4e7981 */ /* 0x004562000c1e1900 */
[----:B------:R-:W-:Y:S05]  /*0210*/  BRA `(.L_x_2) ;  /* 0x0000000000087947 */ /* 0x000fea0003800000 */
.L_x_3:
[----:B------:R-:W2:Y:S02]  /*0220*/  LDCU UR6, c[0x0][0x8a0] ;  /* 0x00011400ff0677ac */ /* 0x000ea40008000800 */
[----:B--2---:R-:W-:Y:S02]  /*0230*/  MOV R78, UR6 ;  /* 0x00000006004e7c02 */ /* 0x004fe40008000f00 */
.L_x_2:
[----:B------:R-:W-:Y:S01]  /*0240*/  IMAD.U32 R0, RZ, RZ, UR8 ;  /* 0x00000008ff007e24 */ /* 0x000fe2000f8e00ff */
[----:B------:R-:W-:Y:S04]  /*0250*/  BSSY.RECONVERGENT B0, `(.L_x_4) ;  /* 0x000000c000007945 */ /* 0x000fe80003800200 */
[C---:B------:R-:W-:Y:S02]  /*0260*/  ISETP.NE.OR P1, PT, R0.reuse, 0x1, !P5 ;  /* 0x000000010000780c */ /* 0x040fe40006f25670 */
[----:B------:R-:W-:-:S11]  /*0270*/  ISETP.NE.OR P0, PT, R0, 0x3, !P5 ;  /* 0x000000030000780c */ /* 0x000fd60006f05670 */
[----:B------:R-:W-:Y:S05]  /*0280*/  @P1 BRA `(.L_x_5) ;  /* 0x0000000000201947 */ /* 0x000fea0003800000 */
[----:B------:R-:W3:Y:S02]  /*0290*/  LDCU.64 UR6, c[0x0][0x348] ;  /* 0x00006900ff0677ac */ /* 0x000ee40008000a00 */
[----:B---3--:R-:W-:Y:S02]  /*02a0*/  UIADD3 UR10, UP1, UPT, UR6, 0x80, URZ ;  /* 0x00000080060a7890 */ /* 0x008fe4000ff3e0ff */
[----:B------:R-:W-:Y:S02]  /*02b0*/  UIADD3 UR6, UP0, UPT, UR6, 0x180, URZ ;  /* 0x0000018006067890 */ /* 0x000fe4000ff1e0ff */
[----:B------:R-:W-:Y:S02]  /*02c0*/  UIADD3.X UR11, UPT, UPT, URZ, UR7, URZ, UP1, !UPT ;  /* 0x00000007ff0b7290 */ /* 0x000fe40008ffe4ff */
[----:B------:R-:W-:-:S07]  /*02d0*/  UIADD3.X UR7, UPT, UPT, URZ, UR7, URZ, UP0, !UPT ;  /* 0x00000007ff077290 */ /* 0x000fce00087fe4ff */
[----:B------:R3:W-:Y:S02]  /*02e0*/  UTMACCTL.PF [UR10] ;  /* 0x000000000a0079b9 */ /* 0x0007e40008040000 */
[----:B------:R3:W-:Y:S02]  /*02f0*/  UTMACCTL.PF [UR6] ;  /* 0x00000000060079b9 */ /* 0x0007e40008040000 */
[----:B---3--:R-:W-:Y:S01]  /*0300*/  NOP ;  /* 0x0000000000007918 */ /* 0x008fe20000000000 */
.L_x_5:
[----:B------:R-:W-:Y:S05]  /*0310*/  BSYNC.RECONVERGENT B0 ;  /* 0x0000000000007941 */ /* 0x000fea0003800200 */
.L_x_4:
[----:B------:R-:W-:Y:S04]  /*0320*/  BSSY.RECONVERGENT B0, `(.L_x_6) ;  /* 0x000000a000007945 */ /* 0x000fe80003800200 */
        /* <DEDUP_REMOVED lines=9> */
.L_x_7:
[----:B------:R-:W-:Y:S05]  /*03c0*/  BSYNC.RECONVERGENT B0 ;  /* 0x0000000000007941 */ /* 0x000fea0003800200 */
.L_x_6:
[----:B------:R-:W3:Y:S01]  /*03d0*/  LDCU.64 UR6, c[0x0][0x888] ;  /* 0x00011100ff0677ac */ /* 0x000ee20008000a00 */
[----:B------:R-:W-:Y:S02]  /*03e0*/  UISETP.EQ.U32.AND UP1, UPT, UR4, URZ, UPT ;  /* 0x000000ff0400728c */ /* 0x000fe4000bf22070 */
[----:B------:R-:W-:Y:S02]  /*03f0*/  UPLOP3.LUT UP2, UPT, UPT, UPT, UPT, 0x80, 0x8 ;  /* 0x000000000008789c */ /* 0x000fe40003f4f070 */
[----:B---3--:R-:W-:-:S04]  /*0400*/  UISETP.NE.U32.AND UP0, UPT, UR6, URZ, UPT ;  /* 0x000000ff0600728c */ /* 0x008fc8000bf05070 */
[----:B------:R-:W-:-:S04]  /*0410*/  UISETP.NE.AND.EX UP0, UPT, UR7, URZ, UPT, UP0 ;  /* 0x000000ff0700728c */ /* 0x000fc8000bf05300 */
[----:B------:R-:W-:-:S04]  /*0420*/  UISETP.EQ.OR.EX UP3, UPT, UR5, URZ, !UP0, UP1 ;  /* 0x000000ff0500728c */ /* 0x000fc8000c762710 */
[----:B------:R-:W-:-:S05]  /*0430*/  UP2UR UR50, UPR, URZ, 0x8 ;  /* 0x00000008ff327883 */ /* 0x000fca0008000000 */
[----:B------:R-:W-:Y:S07]  /*0440*/  BRA.U !UP3, `(.L_x_8) ;  /* 0x000000010b207547 */ /* 0x000fee000b800000 */
[----:B------:R-:W-:Y:S01]  /*0450*/  UISETP.NE.U32.AND UP2, UPT, UR4, URZ, UPT ;  /* 0x000000ff0400728c */ /* 0x000fe2000bf45070 */
[----:B-----5:R-:W-:Y:S01]  /*0460*/  FSETP.NEU.AND P0, PT, R81, RZ, PT ;  /* 0x000000ff5100720b */ /* 0x020fe20003f0d000 */
[----:B------:R-:W-:Y:S02]  /*0470*/  USEL UR4, URZ, 0xffffffff, UP0 ;  /* 0xffffffffff047887 */ /* 0x000fe40008000000 */
[----:B------:R-:W-:-:S10]  /*0480*/  UISETP.NE.AND.EX UP2, UPT, UR5, URZ, UPT, UP2 ;  /* 0x000000ff0500728c */ /* 0x000fd4000bf45320 */
[----:B------:R-:W-:Y:S01]  /*0490*/  VOTEU.ANY UP1, P0 ;  /* 0x0000000000ff7886 */ /* 0x000fe20000020100 */
[----:B------:R-:W-:-:S04]  /*04a0*/  @!UP2 USEL UR4, URZ, 0xffffffff, UP1 ;  /* 0xffffffffff04a887 */ /* 0x000fc80008800000 */
[----:B------:R-:W-:-:S04]  /*04b0*/  ULOP3.LUT UR4, UR4, 0x1, URZ, 0xc0, !UPT ;  /* 0x0000000104047892 */ /* 0x000fc8000f8ec0ff */
[----:B------:R-:W-:-:S11]  /*04c0*/  UISETP.NE.U32.AND UP2, UPT, UR4, 0x1, UPT ;  /* 0x000000010400788c */ /* 0x000fd6000bf45070 */
.L_x_8:
[----:B-1----:R-:W1:Y:S01]  /*04d0*/  SHFL.IDX PT, R2, R173, RZ, 0x1f ;  /* 0x00001fffad027589 */ /* 0x002e6200000e0000 */
[----:B------:R-:W-:-:S04]  /*04e0*/  UISETP.NE.AND UP1, UPT, UR8, 0x2, UPT ;  /* 0x000000020800788c */ /* 0x000fc8000bf25270 */
[----:B------:R-:W-:Y:S01]  /*04f0*/  USEL UR6, URZ, 0x1, UP1 ;  /* 0x00000001ff067887 */ /* 0x000fe20008800000 */
[----:B-1----:R-:W-:-:S13]  /*0500*/  ISETP.NE.AND P0, PT, R2, RZ, PT ;  /* 0x000000ff0200720c */ /* 0x002fda0003f05270 */
[----:B------:R-:W-:Y:S05]  /*0510*/  @P0 BRA `(.L_x_9) ;  /* 0x0000000000f40947 */ /* 0x000fea0003800000 */
[----:B------:R-:W-:Y:S01]  /*0520*/  ELECT P0, URZ, PT ;  /* 0x0000000000ff782f */ /* 0x000fe20003800000 */
[----:B------:R-:W-:-:S12]  /*0530*/  BSSY.RECONVERGENT B0, `(.L_x_9) ;  /* 0x000003b000007945 */ /* 0x000fd80003800200 */
[----:B------:R-:W-:Y:S05]  /*0540*/  @!P0 BRA `(.L_x_10) ;  /* 0x0000000000e48947 */ /* 0x000fea0003800000 */
[----:B------:R-:W1:Y:S01]  /*0550*/  S2UR UR5, SR_CgaCtaId ;  /* 0x00000000000579c3 */ /* 0x000e620000008800 */
[----:B------:R-:W-:Y:S01]  /*0560*/  UMOV UR7, 0x400 ;  /* 0x0000040000077882 */ /* 0x000fe20000000000 */
[----:B------:R-:W-:Y:S02]  /*0570*/  UMOV UR4, 0x1 ;  /* 0x0000000100047882 */ /* 0x000fe40000000000 */
[----:B------:R-:W-:-:S04]  /*0580*/  UIADD3 UR10, UPT, UPT, -UR4, 0x100000, URZ ;  /* 0x00100000040a7890 */ /* 0x000fc8000fffe1ff */
[----:B------:R-:W-:Y:S02]  /*0590*/  USHF.L.U32 UR11, UR10, 0xb, URZ ;  /* 0x0000000b0a0b7899 */ /* 0x000fe400080006ff */
[----:B------:R-:W-:Y:S02]  /*05a0*/  USHF.L.U32 UR10, UR10, 0x1, URZ ;  /* 0x000000010a0a7899 */ /* 0x000fe400080006ff */
[----:B-1----:R-:W-:Y:S01]  /*05b0*/  ULEA UR5, UR5, UR7, 0x18 ;  /* 0x0000000705057291 */ /* 0x002fe2000f8ec0ff */
[----:B------:R-:W1:Y:S11]  /*05c0*/  FENCE.VIEW.ASYNC.S ;  /* 0x00000000000073c6 */ /* 0x000e760000000000 */
[----:B-1----:R1:W3:Y:S01]  /*05d0*/  SYNCS.EXCH.64 URZ, [UR5], UR10 ;  /* 0x0000000a05ff75b2 */ /* 0x0022e20008000100 */
[----:B------:R1:W4:Y:S01]  /*05e0*/  SYNCS.EXCH.64 URZ, [UR5+0xc0], UR10 ;  /* 0x0000c00a05ff75b2 */ /* 0x0003220008000100 */
[----:B------:R1:W1:Y:S01]  /*05f0*/  SYNCS.EXCH.64 URZ, [UR5+0x8], UR10 ;  /* 0x0000080a05ff75b2 */ /* 0x0002620008000100 */
        /* <DEDUP_REMOVED lines=45> */
[----:B---34-:R-:W-:Y:S01]  /*08d0*/  NOP ;  /* 0x0000000000007918 */ /* 0x018fe20000000000 */
.L_x_10:
[----:B-1----:R-:W-:Y:S05]  /*08e0*/  BSYNC.RECONVERGENT B0 ;  /* 0x0000000000007941 */ /* 0x002fea0003800200 */
.L_x_9:
[----:B------:R-:W1:Y:S01]  /*08f0*/  SHFL.IDX PT, R2, R173, RZ, 0x1f ;  /* 0x00001fffad027589 */ /* 0x000e6200000e0000 */
[----:B------:R-:W-:Y:S01]  /*0900*/  NOP ;  /* 0x0000000000007918 */ /* 0x000fe20000000000 */
[----:B-1----:R-:W-:-:S13]  /*0910*/  ISETP.NE.AND P0, PT, R2, 0x1, PT ;  /* 0x000000010200780c */ /* 0x002fda0003f05270 */
[----:B------:R-:W-:Y:S05]  /*0920*/  @P0 BRA `(.L_x_11) ;  /* 0x0000000000480947 */ /* 0x000fea0003800000 */
[----:B------:R-:W1:Y:S01]  /*0930*/  S2UR UR7, SR_CgaCtaId ;  /* 0x00000000000779c3 */ /* 0x000e620000008800 */
[----:B------:R-:W-:Y:S01]  /*0940*/  UMOV UR9, 0x400 ;  /* 0x0000040000097882 */ /* 0x000fe20000000000 */
[----:B------:R-:W-:Y:S01]  /*0950*/  UMOV UR5, 0x20 ;  /* 0x0000002000057882 */ /* 0x000fe20000000000 */
[----:B------:R-:W-:Y:S01]  /*0960*/  UMOV UR4, 0x80 ;  /* 0x0000008000047882 */ /* 0x000fe20000000000 */
[----:B------:R-:W-:-:S04]  /*0970*/  UIADD3 UR10, UPT, UPT, -UR5, 0x100000, URZ ;  /* 0x00100000050a7890 */ /* 0x000fc8000fffe1ff */
[----:B------:R-:W-:Y:S02]  /*0980*/  USHF.L.U32 UR11, UR10, 0xb, URZ ;  /* 0x0000000b0a0b7899 */ /* 0x000fe400080006ff */
[----:B------:R-:W-:Y:S02]  /*0990*/  USHF.L.U32 UR10, UR10, 0x1, URZ ;  /* 0x000000010a0a7899 */ /* 0x000fe400080006ff */
[----:B------:R-:W-:-:S04]  /*09a0*/  UIADD3 UR4, UPT, UPT, -UR4, 0x100000, URZ ;  /* 0x0010000004047890 */ /* 0x000fc8000fffe1ff */
[----:B------:R-:W-:Y:S02]  /*09b0*/  USHF.L.U32 UR5, UR4, 0xb, URZ ;  /* 0x0000000b04057899 */ /* 0x000fe400080006ff */
[----:B------:R-:W-:Y:S01]  /*09c0*/  USHF.L.U32 UR4, UR4, 0x1, URZ ;  /* 0x0000000104047899 */ /* 0x000fe200080006ff */
[----:B------:R-:W-:Y:S01]  /*09d0*/  ELECT P0, URZ, PT ;  /* 0x0000000000ff782f */ /* 0x000fe20003800000 */
[----:B-1----:R-:W-:Y:S01]  /*09e0*/  ULEA UR7, UR7, UR9, 0x18 ;  /* 0x0000000907077291 */ /* 0x002fe2000f8ec0ff */
[----:B------:R-:W1:Y:S11]  /*09f0*/  FENCE.VIEW.ASYNC.S ;  /* 0x00000000000073c6 */ /* 0x000e760000000000 */
[----:B-1----:R1:W3:Y:S01]  /*0a00*/  SYNCS.EXCH.64 URZ, [UR7+0x180], UR10 ;  /* 0x0001800a07ff75b2 */ /* 0x0022e20008000100 */
[----:B------:R1:W4:Y:S01]  /*0a10*/  SYNCS.EXCH.64 URZ, [UR7+0x190], UR4 ;  /* 0x0001900407ff75b2 */ /* 0x0003220008000100 */
[----:B------:R1:W1:Y:S01]  /*0a20*/  SYNCS.EXCH.64 URZ, [UR7+0x188], UR10 ;  /* 0x0001880a07ff75b2 */ /* 0x0002620008000100 */
[----:B------:R1:W1:Y:S01]  /*0a30*/  SYNCS.EXCH.64 URZ, [UR7+0x198], UR4 ;  /* 0x0001980407ff75b2 */ /* 0x0002620008000100 */
[----:B------:R-:W-:Y:S01]  /*0a40*/  NOP ;  /* 0x0000000000007918 */ /* 0x000fe20000000000 */
.L_x_11:
[----:B------:R-:W2:Y:S01]  /*0a50*/  SHFL.IDX PT, R2, R173, RZ, 0x1f ;  /* 0x00001fffad027589 */ /* 0x000ea200000e0000 */
[----:B------:R-:W-:Y:S01]  /*0a60*/  NOP ;  /* 0x0000000000007918 */ /* 0x000fe20000000000 */
[----:B--2---:R-:W-:-:S13]  /*0a70*/  ISETP.NE.AND P0, PT, R2, 0x3, PT ;  /* 0x000000030200780c */ /* 0x004fda0003f05270 */
[----:B------:R-:W-:Y:S05]  /*0a80*/  @P0 BRA `(.L_x_12) ;  /* 0x0000000000300947 */ /* 0x000fea0003800000 */
[----:B-1----:R-:W1:Y:S01]  /*0a90*/  S2UR UR5, SR_CgaCtaId ;  /* 0x00000000000579c3 */ /* 0x002e620000008800 */
[----:B------:R-:W-:Y:S01]  /*0aa0*/  UMOV UR7, 0x400 ;  /* 0x0000040000077882 */ /* 0x000fe20000000000 */
[----:B------:R-:W-:Y:S01]  /*0ab0*/  UMOV UR4, 0x20 ;  /* 0x0000002000047882 */ /* 0x000fe20000000000 */
[----:B------:R-:W-:Y:S01]  /*0ac0*/  ELECT P0, URZ, PT ;  /* 0x0000000000ff782f */ /* 0x000fe20003800000 */
[----:B------:R-:W-:-:S04]  /*0ad0*/  UIADD3 UR10, UPT, UPT, -UR4, 0x100000, URZ ;  /* 0x00100000040a7890 */ /* 0x000fc8000fffe1ff */
[----:B------:R-:W-:Y:S02]  /*0ae0*/  USHF.L.U32 UR11, UR10, 0xb, URZ ;  /* 0x0000000b0a0b7899 */ /* 0x000fe400080006ff */
[----:B------:R-:W-:Y:S02]  /*0af0*/  USHF.L.U32 UR10, UR10, 0x1, URZ ;  /* 0x000000010a0a7899 */ /* 0x000fe400080006ff */
[----:B-1----:R-:W-:Y:S01]  /*0b00*/  ULEA UR5, UR5, UR7, 0x18 ;  /* 0x0000000705057291 */ /* 0x002fe2000f8ec0ff */
[----:B------:R-:W1:Y:S11]  /*0b10*/  FENCE.VIEW.ASYNC.S ;  /* 0x00000000000073c6 */ /* 0x000e760000000000 */
[----:B-1----:R2:W1:Y:S01]  /*0b20*/  SYNCS.EXCH.64 URZ, [UR5+0x1a0], UR10 ;  /* 0x0001a00a05ff75b2 */ /* 0x0024620008000100 */
[----:B------:R2:W1:Y:S02]  /*0b30*/  SYNCS.EXCH.64 URZ, [UR5+0x1a8], UR10 ;  /* 0x0001a80a05ff75b2 */ /* 0x0004640008000100 */
[----:B--2---:R-:W-:Y:S01]  /*0b40*/  NOP ;  /* 0x0000000000007918 */ /* 0x004fe20000000000 */
.L_x_12:
[----:B------:R-:W2:Y:S01]  /*0b50*/  SHFL.IDX PT, R2, R173, RZ, 0x1f ;  /* 0x00001fffad027589 */ /* 0x000ea200000e0000 */
[----:B------:R-:W-:Y:S01]  /*0b60*/  NOP ;  /* 0x0000000000007918 */ /* 0x000fe20000000000 */
[----:B--2---:R-:W-:-:S13]  /*0b70*/  ISETP.NE.AND P0, PT, R2, 0x4, PT ;  /* 0x000000040200780c */ /* 0x004fda0003f05270 */
[----:B------:R-:W-:Y:S05]  /*0b80*/  @P0 BRA `(.L_x_13) ;  /* 0x00000000004c0947 */ /* 0x000fea0003800000 */
[----:B-1----:R-:W1:Y:S01]  /*0b90*/  S2UR UR5, SR_CgaCtaId ;  /* 0x00000000000579c3 */ /* 0x002e620000008800 */
[----:B------:R-:W-:Y:S01]  /*0ba0*/  UMOV UR9, 0x100 ;  /* 0x0000010000097882 */ /* 0x000fe20000000000 */
[----:B------:R-:W-:Y:S01]  /*0bb0*/  UMOV UR7, 0x400 ;  /* 0x0000040000077882 */ /* 0x000fe20000000000 */
[----:B------:R-:W-:Y:S01]  /*0bc0*/  USEL UR9, UR9, 0xe0, UP2 ;  /* 0x000000e009097887 */ /* 0x000fe20009000000 */
[----:B------:R-:W-:Y:S01]  /*0bd0*/  UMOV UR4, 0x1 ;  /* 0x0000000100047882 */ /* 0x000fe20000000000 */
[----:B------:R-:W-:Y:S01]  /*0be0*/  ELECT P0, URZ, PT ;  /* 0x0000000000ff782f */ /* 0x000fe20003800000 */
[----:B------:R-:W-:-:S04]  /*0bf0*/  UIADD3 UR10, UPT, UPT, -UR4, 0x100000, URZ ;  /* 0x00100000040a7890 */ /* 0x000fc8000fffe1ff */
[----:B------:R-:W-:Y:S02]  /*0c00*/  USHF.L.U32 UR11, UR10, 0xb, URZ ;  /* 0x0000000b0a0b7899 */ /* 0x000fe400080006ff */
[----:B------:R-:W-:Y:S02]  /*0c10*/  USHF.L.U32 UR10, UR10, 0x1, URZ ;  /* 0x000000010a0a7899 */ /* 0x000fe400080006ff */
[----:B------:R-:W-:-:S04]  /*0c20*/  UIADD3 UR12, UPT, UPT, -UR9, 0x100000, URZ ;  /* 0x00100000090c7890 */ /* 0x000fc8000fffe1ff */
[----:B------:R-:W-:Y:S02]  /*0c30*/  USHF.L.U32 UR13, UR12, 0xb, URZ ;  /* 0x0000000b0c0d7899 */ /* 0x000fe400080006ff */
[----:B------:R-:W-:Y:S02]  /*0c40*/  USHF.L.U32 UR12, UR12, 0x1, URZ ;  /* 0x000000010c0c7899 */ /* 0x000fe400080006ff */
[----:B-1----:R-:W-:Y:S01]  /*0c50*/  ULEA UR5, UR5, UR7, 0x18 ;  /* 0x0000000705057291 */ /* 0x002fe2000f8ec0ff */
[----:B------:R-:W1:Y:S11]  /*0c60*/  FENCE.VIEW.ASYNC.S ;  /* 0x00000000000073c6 */ /* 0x000e760000000000 */
[----:B-1----:R2:W1:Y:S01]  /*0c70*/  SYNCS.EXCH.64 URZ, [UR5+0x1b0], UR10 ;  /* 0x0001b00a05ff75b2 */ /* 0x0024620008000100 */
[----:B------:R2:W1:Y:S01]  /*0c80*/  SYNCS.EXCH.64 URZ, [UR5+0x1c0], UR12 ;  /* 0x0001c00c05ff75b2 */ /* 0x0004620008000100 */
[----:B------:R2:W1:Y:S01]  /*0c90*/  SYNCS.EXCH.64 URZ, [UR5+0x1b8], UR10 ;  /* 0x0001b80a05ff75b2 */ /* 0x0004620008000100 */
[----:B------:R2:W1:Y:S02]  /*0ca0*/  SYNCS.EXCH.64 URZ, [UR5+0x1c8], UR12 ;  /* 0x0001c80c05ff75b2 */ /* 0x0004640008000100 */
[----:B--2---:R-:W-:Y:S01]  /*0cb0*/  NOP ;  /* 0x0000000000007918 */ /* 0x004fe20000000000 */
.L_x_13:
[----:B------:R-:W2:Y:S01]  /*0cc0*/  SHFL.IDX PT, R2, R173, RZ, 0x1f ;  /* 0x00001fffad027589 */ /* 0x000ea200000e0000 */
[----:B------:R-:W-:Y:S01]  /*0cd0*/  NOP ;  /* 0x0000000000007918 */ /* 0x000fe20000000000 */
[----:B--2---:R-:W-:-:S13]  /*0ce0*/  ISETP.NE.AND P0, PT, R2, 0x5, PT ;  /* 0x000000050200780c */ /* 0x004fda0003f05270 */
[----:B------:R-:W-:Y:S05]  /*0cf0*/  @P0 BRA `(.L_x_14) ;  /* 0x0000000000580947 */ /* 0x000fea0003800000 */
[----:B-1----:R-:W1:Y:S01]  /*0d00*/  S2UR UR7, SR_CgaCtaId ;  /* 0x00000000000779c3 */ /* 0x002e620000008800 */
        /* <DEDUP_REMOVED lines=12> */
[----:B-1----:R2:W1:Y:S01]  /*0dd0*/  SYNCS.EXCH.64 URZ, [UR7+0x1d0], UR10 ;  /* 0x0001d00a07ff75b2 */ /* 0x0024620008000100 */
[----:B------:R2:W1:Y:S01]  /*0de0*/  SYNCS.EXCH.64 URZ, [UR7+0x1f0], UR4 ;  /* 0x0001f00407ff75b2 */ /* 0x0004620008000100 */
[----:B------:R2:W1:Y:S01]  /*0df0*/  SYNCS.EXCH.64 URZ, [UR7+0x1d8], UR10 ;  /* 0x0001d80a07ff75b2 */ /* 0x0004620008000100 */
[----:B------:R2:W1:Y:S01]  /*0e00*/  SYNCS.EXCH.64 URZ, [UR7+0x1f8], UR4 ;  /* 0x0001f80407ff75b2 */ /* 0x0004620008000100 */
[----:B------:R2:W1:Y:S01]  /*0e10*/  SYNCS.EXCH.64 URZ, [UR7+0x1e0], UR10 ;  /* 0x0001e00a07ff75b2 */ /* 0x0004620008000100 */
[----:B------:R2:W1:Y:S01]  /*0e20*/  SYNCS.EXCH.64 URZ, [UR7+0x200], UR4 ;  /* 0x0002000407ff75b2 */ /* 0x0004620008000100 */
[----:B------:R2:W1:Y:S01]  /*0e30*/  SYNCS.EXCH.64 URZ, [UR7+0x1e8], UR10 ;  /* 0x0001e80a07ff75b2 */ /* 0x0004620008000100 */
[----:B------:R2:W1:Y:S02]  /*0e40*/  SYNCS.EXCH.64 URZ, [UR7+0x208], UR4 ;  /* 0x0002080407ff75b2 */ /* 0x0004640008000100 */
[----:B--2---:R-:W-:Y:S01]  /*0e50*/  NOP ;  /* 0x0000000000007918 */ /* 0x004fe20000000000 */
.L_x_14:
        /* <DEDUP_REMOVED lines=18> */
.L_x_15:
[----:B-1----:R-:W1:Y:S01]  /*0f80*/  S2UR UR5, SR_CTAID.X ;  /* 0x00000000000579c3 */ /* 0x002e620000002500 */
[----:B------:R-:W-:-:S05]  /*0f90*/  CS2R.32 R170, SR_CgaSize ;  /* 0x0000000000aa7805 */ /* 0x000fca0000008a00 */
[----:B------:R-:W-:-:S05]  /*0fa0*/  IMAD R170, R170, -0xa0, RZ ;  /* 0xffffff60aaaa7824 */ /* 0x000fca00078e02ff */
[----:B------:R-:W-:-:S14]  /*0fb0*/  R2UR UR9, R170 ;  /* 0x00000000aa0972ca */ /* 0x000fdc00000e0000 */
[----:B------:R-:W2:Y:S01]  /*0fc0*/  LDCU UR9, c[0x0][UR9+0x2b0] ;  /* 0x00005600090977ac */ /* 0x000ea20008000800 */
[----:B------:R-:W-:Y:S01]  /*0fd0*/  NOP ;  /* 0x0000000000007918 */ /* 0x000fe20000000000 */
[----:B------:R-:W-:-:S05]  /*0fe0*/  CS2R.32 R170, SR_CgaSize ;  /* 0x0000000000aa7805 */ /* 0x000fca0000008a00 */
[----:B------:R-:W-:-:S05]  /*0ff0*/  IMAD R170, R170, -0xa0, RZ ;  /* 0xffffff60aaaa7824 */ /* 0x000fca00078e02ff */
[----:B------:R-:W-:-:S14]  /*1000*/  R2UR UR7, R170 ;  /* 0x00000000aa0772ca */ /* 0x000fdc00000e0000 */
[----:B------:R-:W3:Y:S01]  /*1010*/  LDCU UR7, c[0x0][UR7+0x2b4] ;  /* 0x00005680070777ac */ /* 0x000ee20008000800 */
[----:B------:R-:W4:Y:S08]  /*1020*/  S2UR UR4, SR_CTAID.Y ;  /* 0x00000000000479c3 */ /* 0x000f300000002600 */
[----:B------:R-:W3:Y:S01]  /*1030*/  LDC R9, c[0x0][0xb24] ;  /* 0x0002c900ff097b82 */ /* 0x000ee20000000800 */
[----:B-1----:R-:W-:-:S02]  /*1040*/  I2FP.F32.U32 R5, UR5 ;  /* 0x0000000500057c45 */ /* 0x002fc40008201000 */
[----:B------:R-:W-:-:S05]  /*1050*/  CS2R.32 R3, SR_CgaSize ;  /* 0x0000000000037805 */ /* 0x000fca0000008a00 */
[----:B------:R-:W-:-:S06]  /*1060*/  IMAD R3, R3, -0xa0, RZ ;  /* 0xffffff6003037824 */ /* 0x000fcc00078e02ff */
[----:B------:R-:W1:Y:S01]  /*1070*/  LDC R3, c[0x0][R3+0x2a0] ;  /* 0x0000a80003037b82 */ /* 0x000e620000000800 */
[----:B------:R-:W-:Y:S01]  /*1080*/  MOV R21, UR5 ;  /* 0x0000000500157c02 */ /* 0x000fe20008000f00 */
[----:B--2---:R-:W-:Y:S01]  /*1090*/  FMUL R5, R5, UR9 ;  /* 0x0000000905057c20 */ /* 0x004fe20008400000 */
[----:B----4-:R-:W-:Y:S02]  /*10a0*/  I2FP.F32.U32 R4, UR4 ;  /* 0x0000000400047c45 */ /* 0x010fe40008201000 */
[----:B------:R-:W-:-:S05]  /*10b0*/  CS2R.32 R2, SR_CgaSize ;  /* 0x0000000000027805 */ /* 0x000fca0000008a00 */
[----:B------:R-:W-:-:S06]  /*10c0*/  IMAD R2, R2, -0xa0, RZ ;  /* 0xffffff6002027824 */ /* 0x000fcc00078e02ff */
[----:B------:R-:W2:Y:S01]  /*10d0*/  LDC R2, c[0x0][R2+0x2a4] ;  /* 0x0000a90002027b82 */ /* 0x000ea20000000800 */
[----:B------:R-:W4:Y:S01]  /*10e0*/  F2I.U32.TRUNC.NTZ R170, R5 ;  /* 0x0000000500aa7305 */ /* 0x000f22000020f000 */
[----:B------:R-:W-:Y:S01]  /*10f0*/  MOV R20, UR4 ;  /* 0x0000000400147c02 */ /* 0x000fe20008000f00 */
[----:B---3--:R-:W-:-:S05]  /*1100*/  FMUL R4, R4, UR7 ;  /* 0x0000000704047c20 */ /* 0x008fca0008400000 */
[----:B------:R-:W-:Y:S01]  /*1110*/  BAR.SYNC.DEFER_BLOCKING 0x0 ;  /* 0x0000000000007b1d */ /* 0x000fe20000010000 */
[----:B------:R-:W-:-:S05]  /*1120*/  ISETP.GE.AND P0, PT, R9, 0x1, PT ;  /* 0x000000010900780c */ /* 0x000fca0003f06270 */
[----:B------:R-:W3:Y:S02]  /*1130*/  F2I.U32.TRUNC.NTZ R147, R4 ;  /* 0x0000000400937305 */ /* 0x000ee4000020f000 */
[----:B------:R-:W2:Y:S01]  /*1140*/  S2UR UR36, SR_CTAID.Z ;  /* 0x00000000002479c3 */ /* 0x000ea20000002700 */
[----:B----4-:R-:W-:-:S05]  /*1150*/  IADD3 R170, PT, PT, -R170, RZ, RZ ;  /* 0x000000ffaaaa7210 */ /* 0x010fca0007ffe1ff */
[----:B-1----:R-:W-:Y:S01]  /*1160*/  IMAD R170, R3, R170, UR5 ;  /* 0x0000000503aa7e24 */ /* 0x002fe2000f8e02aa */
[----:B---3--:R-:W-:-:S05]  /*1170*/  IADD3 R147, PT, PT, -R147, RZ, RZ ;  /* 0x000000ff93937210 */ /* 0x008fca0007ffe1ff */
[----:B--2---:R-:W-:Y:S01]  /*1180*/  IMAD R147, R2, R147, UR4 ;  /* 0x0000000402937e24 */ /* 0x004fe2000f8e0293 */
[----:B------:R-:W-:Y:S06]  /*1190*/  @!P0 BRA `(.L_x_16) ;  /* 0x0000000000b88947 */ /* 0x000fec0003800000 */
[----:B------:R-:W1:Y:S01]  /*11a0*/  LDC.64 R4, c[0x0][0xb18] ;  /* 0x0002c600ff047b82 */ /* 0x000e620000000a00 */
[----:B------:R-:W-:-:S07]  /*11b0*/  ISETP.NE.AND P0, PT, R9, 0x1, PT ;  /* 0x000000010900780c */ /* 0x000fce0003f05270 */
[----:B------:R-:W2:Y:S08]  /*11c0*/  LDC R10, c[0x0][0xb0c] ;  /* 0x0002c300ff0a7b82 */ /* 0x000eb00000000800 */
[----:B------:R-:W3:Y:S08]  /*11d0*/  LDC R11, c[0x0][0x370] ;  /* 0x0000dc00ff0b7b82 */ /* 0x000ef00000000800 */
[----:B------:R-:W4:Y:S01]  /*11e0*/  LDC R12, c[0x0][0x374] ;  /* 0x0000dd00ff0c7b82 */ /* 0x000f220000000800 */
[----:B-1----:R-:W-:-:S07]  /*11f0*/  ISETP.NE.AND P1, PT, R4, 0x1, PT ;  /* 0x000000010400780c */ /* 0x002fce0003f25270 */
[----:B------:R-:W3:Y:S01]  /*1200*/  LDC.64 R6, c[0x0][0xb10] ;  /* 0x0002c400ff067b82 */ /* 0x000ee20000000a00 */
[----:B--2---:R-:W-:-:S07]  /*1210*/  ISETP.NE.AND P2, PT, R10, 0x1, PT ;  /* 0x000000010a00780c */ /* 0x004fce0003f45270 */
[----:B------:R-:W1:Y:S08]  /*1220*/  LDC R8, c[0x0][0xb20] ;  /* 0x0002c800ff087b82 */ /* 0x000e700000000800 */
[----:B------:R-:W2:Y:S01]  /*1230*/  LDC.64 R2, c[0x0][0xb28] ;  /* 0x0002ca00ff027b82 */ /* 0x000ea20000000a00 */
[----:B----4-:R-:W-:-:S04]  /*1240*/  IMAD.HI.U32 R13, R12, R5, RZ ;  /* 0x000000050c0d7227 */ /* 0x010fc800078e00ff */
[----:B------:R-:W-:-:S04]  /*1250*/  IMAD.HI.U32 R5, R20, R5, RZ ;  /* 0x0000000514057227 */ /* 0x000fc800078e00ff */
[----:B---3--:R-:W-:-:S04]  /*1260*/  IMAD.HI.U32 R14, R11, R6, RZ ;  /* 0x000000060b0e7227 */ /* 0x008fc800078e00ff */
[C---:B------:R-:W-:Y:S01]  /*1270*/  IMAD.HI.U32 R16, R21.reuse, R6, RZ ;  /* 0x0000000615107227 */ /* 0x040fe200078e00ff */
[-C--:B------:R-:W-:Y:S02]  /*1280*/  @P2 SHF.R.U32.HI R11, RZ, R7.reuse, R14 ;  /* 0x00000007ff0b2219 */ /* 0x080fe4000001160e */
[-C--:B-1----:R-:W-:Y:S02]  /*1290*/  @P1 SHF.R.U32.HI R12, RZ, R8.reuse, R13 ;  /* 0x00000008ff0c1219 */ /* 0x082fe4000001160d */
[----:B------:R-:W-:Y:S02]  /*12a0*/  SHF.R.U32.HI R5, RZ, R8, R5 ;  /* 0x00000008ff057219 */ /* 0x000fe40000011605 */
[----:B------:R-:W-:Y:S02]  /*12b0*/  SHF.R.U32.HI R16, RZ, R7, R16 ;  /* 0x00000007ff107219 */ /* 0x000fe40000011610 */
[----:B------:R-:W-:Y:S01]  /*12c0*/  SEL R5, R20, R5, !P1 ;  /* 0x0000000514057207 */ /* 0x000fe20004800000 */
[----:B--2---:R-:W-:Y:S01]  /*12d0*/  IMAD.HI.U32 R14, R12, R2, RZ ;  /* 0x000000020c0e7227 */ /* 0x004fe200078e00ff */
[----:B------:R-:W-:-:S02]  /*12e0*/  SEL R7, R21, R16, !P2 ;  /* 0x0000001015077207 */ /* 0x000fc40005000000 */
[----:B------:R-:W-:Y:S01]  /*12f0*/  IADD3 R13, PT, PT, -R5, RZ, RZ ;  /* 0x000000ff050d7210 */ /* 0x000fe20007ffe1ff */
[----:B------:R-:W-:Y:S01]  /*1300*/  IMAD.HI.U32 R6, R11, R2, RZ ;  /* 0x000000020b067227 */ /* 0x000fe200078e00ff */
[----:B------:R-:W-:-:S03]  /*1310*/  @P0 SHF.R.U32.HI R12, RZ, R3, R14 ;  /* 0x00000003ff0c0219 */ /* 0x000fc6000001160e */
[----:B------:R-:W-:Y:S01]  /*1320*/  IMAD R13, R4, R13, R20 ;  /* 0x0000000d040d7224 */ /* 0x000fe200078e0214 */
[----:B------:R-:W-:Y:S01]  /*1330*/  @P0 SHF.R.U32.HI R11, RZ, R3, R6 ;  /* 0x00000003ff0b0219 */ /* 0x000fe20000011606 */
[----:B------:R-:W-:-:S04]  /*1340*/  IMAD R12, R12, R9, RZ ;  /* 0x000000090c0c7224 */ /* 0x000fc800078e02ff */
[----:B------:R-:W-:Y:S01]  /*1350*/  IMAD R6, R11, R9, RZ ;  /* 0x000000090b067224 */ /* 0x000fe200078e02ff */
[----:B------:R-:W-:-:S04]  /*1360*/  ISETP.GE.AND P1, PT, R5, R12, PT ;  /* 0x0000000c0500720c */ /* 0x000fc80003f26270 */
[----:B------:R-:W-:Y:S01]  /*1370*/  ISETP.GE.OR P1, PT, R7, R6, P1 ;  /* 0x000000060700720c */ /* 0x000fe20000f26670 */
[----:B------:R-:W-:-:S05]  /*1380*/  IMAD.HI.U32 R6, R5, R2, RZ ;  /* 0x0000000205067227 */ /* 0x000fca00078e00ff */
[----:B------:R-:W-:-:S04]  /*1390*/  SHF.R.U32.HI R6, RZ, R3, R6 ;  /* 0x00000003ff067219 */ /* 0x000fc80000011606 */
[----:B------:R-:W-:-:S03]  /*13a0*/  SEL R6, R5, R6, !P0 ;  /* 0x0000000605067207 */ /* 0x000fc60004000000 */
[----:B------:R-:W-:Y:S01]  /*13b0*/  @!P1 IMAD.HI.U32 R8, R7, R2, RZ ;  /* 0x0000000207089227 */ /* 0x000fe200078e00ff */
[----:B------:R-:W-:-:S04]  /*13c0*/  IADD3 R2, PT, PT, -R6, RZ, RZ ;  /* 0x000000ff06027210 */ /* 0x000fc80007ffe1ff */
[----:B------:R-:W-:Y:S01]  /*13d0*/  @!P1 SHF.R.U32.HI R8, RZ, R3, R8 ;  /* 0x00000003ff089219 */ /* 0x000fe20000011608 */
[----:B------:R-:W-:-:S03]  /*13e0*/  IMAD R2, R9, R2, R5 ;  /* 0x0000000209027224 */ /* 0x000fc600078e0205 */
[----:B------:R-:W-:-:S05]  /*13f0*/  @!P1 SEL R3, R7, R8, !P0 ;  /* 0x0000000807039207 */ /* 0x000fca0004000000 */
[--C-:B------:R-:W-:Y:S02]  /*1400*/  @!P1 IMAD.IADD R6, R6, 0x1, -R3.reuse ;  /* 0x0000000106069824 */ /* 0x100fe400078e0a03 */
[----:B------:R-:W-:Y:S01]  /*1410*/  @!P1 IMAD R3, R2, R11, R3 ;  /* 0x0000000b02039224 */ /* 0x000fe200078e0203 */
[----:B------:R-:W-:Y:S01]  /*1420*/  IADD3 R2, PT, PT, -R7, RZ, RZ ;  /* 0x000000ff07027210 */ /* 0x000fe20007ffe1ff */
[----:B------:R-:W-:Y:S02]  /*1430*/  @!P1 IMAD R5, R6, R9, R7 ;  /* 0x0000000906059224 */ /* 0x000fe400078e0207 */
[----:B------:R-:W-:Y:S02]  /*1440*/  @!P1 IMAD.MOV.U32 R7, RZ, RZ, R3 ;  /* 0x000000ffff079224 */ /* 0x000fe400078e0003 */
[----:B------:R-:W-:Y:S02]  /*1450*/  IMAD R2, R10, R2, R21 ;  /* 0x000000020a027224 */ /* 0x000fe400078e0215 */
[----:B------:R-:W-:-:S02]  /*1460*/  IMAD R20, R5, R4, R13 ;  /* 0x0000000405147224 */ /* 0x000fc400078e020d */
[----:B------:R-:W-:Y:S02]  /*1470*/  IMAD R21, R7, R10, R2 ;  /* 0x0000000a07157224 */ /* 0x000fe400078e0202 */
.L_x_16:
[----:B------:R-:W1:Y:S01]  /*1480*/  LDCU UR4, c[0x0][0xb30] ;  /* 0x00016600ff0477ac */ /* 0x000e620008000800 */
[----:B------:R-:W2:Y:S08]  /*1490*/  S2UR UR37, SR_CgaCtaId ;  /* 0x00000000002579c3 */ /* 0x000eb00000008800 */
[----:B------:R-:W3:Y:S01]  /*14a0*/  LDC R72, c[0x0][0xb24] ;  /* 0x0002c900ff487b82 */ /* 0x000ee20000000800 */
[----:B-1----:R-:W-:-:S09]  /*14b0*/  UISETP.NE.AND UP1, UPT, UR4, 0x1, UPT ;  /* 0x000000010400788c */ /* 0x002fd2000bf25270 */
[----:B--2---:R-:W-:Y:S05]  /*14c0*/  BRA.U UP1, `(.L_x_17) ;  /* 0x0000000101407547 */ /* 0x004fea000b800000 */
[----:B------:R-:W1:Y:S08]  /*14d0*/  LDC.64 R4, c[0x0][0xb10] ;  /* 0x0002c400ff047b82 */ /* 0x000e700000000a00 */
[----:B------:R-:W2:Y:S08]  /*14e0*/  LDC.64 R2, c[0x0][0xb18] ;  /* 0x0002c600ff027b82 */ /* 0x000eb00000000a00 */
[----:B------:R-:W4:Y:S08]  /*14f0*/  LDC R6, c[0x0][0xb20] ;  /* 0x0002c800ff067b82 */ /* 0x000f300000000800 */
[----:B------:R-:W3:Y:S01]  /*1500*/  LDC R8, c[0x0][0xb0c] ;  /* 0x0002c300ff087b82 */ /* 0x000ee20000000800 */
[----:B-1----:R-:W-:-:S05]  /*1510*/  IMAD.HI.U32 R4, R21, R4, RZ ;  /* 0x0000000415047227 */ /* 0x002fca00078e00ff */
[----:B------:R-:W-:Y:S01]  /*1520*/  SHF.R.U32.HI R4, RZ, R5, R4 ;  /* 0x00000005ff047219 */ /* 0x000fe20000011604 */
[----:B--2---:R-:W-:Y:S01]  /*1530*/  IMAD.HI.U32 R3, R20, R3, RZ ;  /* 0x0000000314037227 */ /* 0x004fe200078e00ff */
[----:B------:R-:W-:-:S04]  /*1540*/  ISETP.NE.AND P0, PT, R2, 0x1, PT ;  /* 0x000000010200780c */ /* 0x000fc80003f05270 */
[----:B----4-:R-:W-:-:S04]  /*1550*/  SHF.R.U32.HI R3, RZ, R6, R3 ;  /* 0x00000006ff037219 */ /* 0x010fc80000011603 */
[----:B------:R-:W-:Y:S02]  /*1560*/  SEL R3, R20, R3, !P0 ;  /* 0x0000000314037207 */ /* 0x000fe40004000000 */
[----:B---3--:R-:W-:-:S04]  /*1570*/  ISETP.NE.AND P1, PT, R8, 0x1, PT ;  /* 0x000000010800780c */ /* 0x008fc80003f25270 */
[----:B------:R-:W-:-:S05]  /*1580*/  SEL R4, R21, R4, !P1 ;  /* 0x0000000415047207 */ /* 0x000fca0004800000 */
[----:B------:R-:W-:Y:S02]  /*1590*/  IMAD.IADD R5, R3, 0x1, -R4 ;  /* 0x0000000103057824 */ /* 0x000fe400078e0a04 */
[----:B------:R-:W-:Y:S02]  /*15a0*/  IMAD.IADD R3, R4, 0x1, -R3 ;  /* 0x0000000104037824 */ /* 0x000fe400078e0a03 */
[----:B------:R-:W-:Y:S02]  /*15b0*/  IMAD R21, R5, R8, R21 ;  /* 0x0000000805157224 */ /* 0x000fe400078e0215 */
[----:B------:R-:W-:-:S07]  /*15c0*/  IMAD R20, R3, R2, R20 ;  /* 0x0000000203147224 */ /* 0x000fce00078e0214 */
.L_x_17:
[----:B------:R-:W-:Y:S01]  /*15d0*/  BAR.SYNC.DEFER_BLOCKING 0x0 ;  /* 0x0000000000007b1d */ /* 0x000fe20000010000 */
[----:B------:R-:W-:Y:S01]  /*15e0*/  UISETP.NE.AND UP1, UPT, UR8, 0x2, UPT ;  /* 0x000000020800788c */ /* 0x000fe2000bf25270 */
[----:B------:R-:W-:Y:S02]  /*15f0*/  ISETP.NE.OR P5, PT, R0, 0x2, !P5 ;  /* 0x000000020000780c */ /* 0x000fe40006fa5670 */
[----:B------:R-:W-:-:S06]  /*1600*/  LOP3.LUT R2, R189, 0x1f, RZ, 0xc0, !PT ;  /* 0x0000001fbd027812 */ /* 0x000fcc00078ec0ff */
[----:B------:R-:W-:Y:S05]  /*1610*/  BRA.U UP1, `(.L_x_18) ;  /* 0x0000001d01247547 */ /* 0x000fea000b800000 */
[----:B------:R-:W1:Y:S01]  /*1620*/  LDCU UR13, c[0x0][0x38c] ;  /* 0x00007180ff0d77ac */ /* 0x000e620008000800 */
[----:B------:R-:W2:Y:S01]  /*1630*/  LDC R9, c[0x0][0x370] ;  /* 0x0000dc00ff097b82 */ /* 0x000ea20000000800 */
[----:B------:R-:W-:Y:S01]  /*1640*/  PLOP3.LUT P1, PT, PT, PT, UP2, 0x80, 0x8 ;  /* 0x000000000008781c */ /* 0x000fe20003f2f028 */
[----:B------:R-:W-:Y:S01]  /*1650*/  IMAD.MOV.U32 R15, RZ, RZ, 0x1 ;  /* 0x00000001ff0f7424 */ /* 0x000fe200078e00ff */
[----:B------:R-:W-:Y:S01]  /*1660*/  ISETP.EQ.OR P4, PT, R2, RZ, P5 ;  /* 0x000000ff0200720c */ /* 0x000fe20002f82670 */
[----:B------:R-:W-:Y:S01]  /*1670*/  IMAD.MOV.U32 R14, RZ, RZ, RZ ;  /* 0x000000ffff0e7224 */ /* 0x000fe200078e00ff */
[----:B------:R-:W-:Y:S02]  /*1680*/  PLOP3.LUT P1, PT, P1, PT, PT, 0x8, 0x80 ;  /* 0x000000000080781c */ /* 0x000fe40000f2e170 */
[----:B------:R-:W-:Y:S01]  /*1690*/  CS2R R12, SRZ ;  /* 0x00000000000c7805 */ /* 0x000fe2000001ff00 */
[----:B------:R-:W-:Y:S01]  /*16a0*/  IMAD.MOV.U32 R10, RZ, RZ, 0x1 ;  /* 0x00000001ff0a7424 */ /* 0x000fe200078e00ff */
[----:B------:R-:W4:Y:S01]  /*16b0*/  LDC R0, c[0x0][0x374] ;  /* 0x0000dd00ff007b82 */ /* 0x000f220000000800 */
[----:B------:R-:W2:Y:S01]  /*16c0*/  LDCU.64 UR22, c[0x0][0x348] ;  /* 0x00006900ff1677ac */ /* 0x000ea20008000a00 */
[----:B------:R-:W-:Y:S01]  /*16d0*/  UMOV UR6, URZ ;  /* 0x000000ff00067c82 */ /* 0x000fe20008000000 */
[----:B-1----:R-:W-:-:S04]  /*16e0*/  UIADD3 UR5, UPT, UPT, UR13, 0x1f, URZ ;  /* 0x0000001f0d057890 */ /* 0x002fc8000fffe0ff */
[----:B------:R-:W-:-:S04]  /*16f0*/  USHF.R.S32.HI UR4, URZ, 0x1f, UR5 ;  /* 0x0000001fff047899 */ /* 0x000fc80008011405 */
[----:B------:R-:W-:-:S04]  /*1700*/  ULEA.HI UR4, UR4, UR5, URZ, 0x5 ;  /* 0x0000000504047291 */ /* 0x000fc8000f8f28ff */
[----:B------:R-:W-:Y:S02]  /*1710*/  USHF.R.S32.HI UR15, URZ, 0x5, UR4 ;  /* 0x00000005ff0f7899 */ /* 0x000fe40008011404 */
[----:B------:R-:W-:Y:S02]  /*1720*/  UIADD3 UR4, UPT, UPT, UR13, -0x1, URZ ;  /* 0xffffffff0d047890 */ /* 0x000fe4000fffe0ff */
[----:B------:R-:W-:Y:S02]  /*1730*/  UISETP.LT.U32.AND UP0, UPT, UR15, 0x18, UPT ;  /* 0x000000180f00788c */ /* 0x000fe4000bf01070 */
[----:B------:R-:W-:Y:S02]  /*1740*/  UISETP.GE.U32.AND UP1, UPT, UR4, -0x3f, UPT ;  /* 0xffffffc10400788c */ /* 0x000fe4000bf26070 */
[----:B------:R-:W-:Y:S02]  /*1750*/  USEL UR14, UR15, 0x18, UP0 ;  /* 0x000000180f0e7887 */ /* 0x000fe40008000000 */
[----:B------:R-:W-:-:S02]  /*1760*/  UIADD3 UR13, UPT, UPT, UR13, 0x3e, URZ ;  /* 0x0000003e0d0d7890 */ /* 0x000fc4000fffe0ff */
[----:B------:R-:W-:Y:S02]  /*1770*/  UIADD3 UR5, UPT, UPT, UR14, -0x1, URZ ;  /* 0xffffffff0e057890 */ /* 0x000fe4000fffe0ff */
[----:B------:R-:W-:-:S03]  /*1780*/  UIADD3 UR7, UPT, UPT, UR15, -UR14, URZ ;  /* 0x8000000e0f077290 */ /* 0x000fc6000fffe0ff */
[----:B------:R-:W-:-:S04]  /*1790*/  @UP1 UIADD3 UR5, UPT, UPT, UR14, URZ, URZ ;  /* 0x000000ff0e051290 */ /* 0x000fc8000fffe0ff */
[----:B--2---:R-:W-:-:S12]  /*17a0*/  UIADD3 UR5, UPT, UPT, UR5, 0x1, URZ ;  /* 0x0000000105057890 */ /* 0x004fd8000fffe0ff */
.L_x_36:
[----:B------:R-:W-:Y:S01]  /*17b0*/  UISETP.NE.AND UP0, UPT, UR37, URZ, UPT ;  /* 0x000000ff2500728c */ /* 0x000fe2000bf05270 */
[----:B------:R-:W1:Y:S08]  /*17c0*/  S2UR UR37, SR_CgaCtaId ;  /* 0x00000000002579c3 */ /* 0x000e700000008800 */
[----:B------:R-:W-:Y:S05]  /*17d0*/  BRA.U UP0, `(.L_x_19) ;  /* 0x0000000100347547 */ /* 0x000fea000b800000 */
[----:B------:R-:W2:Y:S01]  /*17e0*/  S2R R2, SR_CgaCtaId ;  /* 0x0000000000027919 */ /* 0x000ea20000008800 */
[----:B------:R-:W-:-:S04]  /*17f0*/  MOV R3, 0x400 ;  /* 0x0000040000037802 */ /* 0x000fc80000000f00 */
[----:B--2---:R-:W-:Y:S02]  /*1800*/  LEA R3, R2, R3, 0x18 ;  /* 0x0000000302037211 */ /* 0x004fe400078ec0ff */
[----:B------:R-:W-:-:S03]  /*1810*/  SHF.L.U32 R2, R10, 0x1f, RZ ;  /* 0x0000001f0a027819 */ /* 0x000fc600000006ff */
[----:B------:R-:W-:-:S04]  /*1820*/  IMAD R3, R12, 0x8, R3 ;  /* 0x000000080c037824 */ /* 0x000fc800078e0203 */
[----:B------:R-:W2:Y:S02]  /*1830*/  SYNCS.PHASECHK.TRANS64.TRYWAIT P0, [R3+URZ+0x220], R2 ;  /* 0x00022002030075a7 */ /* 0x000ea400080011ff */
[----:B--2---:R-:W-:Y:S05]  /*1840*/  @!P0 BRA `(.L_x_20) ;  /* 0x0000007400908947 */ /* 0x004fea0003800000 */
.L_x_127:
[----:B------:R-:W-:Y:S01]  /*1850*/  VIADD R12, R12, 0x1 ;  /* 0x000000010c0c7836 */ /* 0x000fe20000000000 */
[----:B------:R2:W-:Y:S04]  /*1860*/  SYNCS.ARRIVE.TRANS64.A1T0 RZ, [R3+URZ+0x210], RZ ;  /* 0x000210ff03ff79a7 */ /* 0x0005e800081000ff */
[----:B------:R-:W-:-:S04]  /*1870*/  ISETP.NE.AND P0, PT, R12, 0x2, PT ;  /* 0x000000020c00780c */ /* 0x000fc80003f05270 */
[----:B------:R-:W-:Y:S02]  /*1880*/  SEL R12, R12, RZ, P0 ;  /* 0x000000ff0c0c7207 */ /* 0x000fe40000000000 */
[----:B--2---:R-:W-:-:S04]  /*1890*/  SEL R3, RZ, 0x1, P0 ;  /* 0x00000001ff037807 */ /* 0x004fc80000000000 */
[----:B------:R-:W-:-:S07]  /*18a0*/  LOP3.LUT R10, R10, R3, RZ, 0x3c, !PT ;  /* 0x000000030a0a7212 */ /* 0x000fce00078e3cff */
.L_x_19:
[----:B------:R-:W-:Y:S01]  /*18b0*/  UMOV UR4, 0x400 ;  /* 0x0000040000047882 */ /* 0x000fe20000000000 */
[----:B------:R-:W-:Y:S01]  /*18c0*/  SHF.L.U32 R2, R15, 0x1f, RZ ;  /* 0x0000001f0f027819 */ /* 0x000fe200000006ff */
[----:B-1----:R-:W-:Y:S01]  /*18d0*/  ULEA UR4, UR37, UR4, 0x18 ;  /* 0x0000000425047291 */ /* 0x002fe2000f8ec0ff */
[----:B------:R-:W-:Y:S01]  /*18e0*/  R2UR UR35, R21 ;  /* 0x00000000152372ca */ /* 0x000fe200000e0000 */
[----:B------:R-:W-:Y:S01]  /*18f0*/  UISETP.GE.U32.AND UP0, UPT, UR13, 0x3f, UPT ;  /* 0x0000003f0d00788c */ /* 0x000fe2000bf06070 */
[----:B------:R-:W-:Y:S01]  /*1900*/  R2UR UR11, R20 ;  /* 0x00000000140b72ca */ /* 0x000fe200000e0000 */
[----:B------:R-:W-:Y:S01]  /*1910*/  ULEA UR8, UR6, UR4, 0x3 ;  /* 0x0000000406087291 */ /* 0x000fe2000f8e18ff */
[----:B------:R-:W-:-:S08]  /*1920*/  UMOV UR24, URZ ;  /* 0x000000ff00187c82 */ /* 0x000fd00008000000 */
[----:B------:R1:W2:Y:S01]  /*1930*/  SYNCS.PHASECHK.TRANS64.TRYWAIT P0, [UR8+0xc0], R2 ;  /* 0x0000c002ff0075a7 */ /* 0x0002a20008001108 */
[----:B------:R-:W-:Y:S02]  /*1940*/  USHF.L.U32 UR35, UR35, 0x7, URZ ;  /* 0x0000000723237899 */ /* 0x000fe400080006ff */
[----:B------:R-:W-:Y:S01]  /*1950*/  USHF.L.U32 UR11, UR11, 0x7, URZ ;  /* 0x000000070b0b7899 */ /* 0x000fe200080006ff */
[----:B------:R-:W-:Y:S11]  /*1960*/  BRA.U !UP0, `(.L_x_21) ;  /* 0x0000000108a47547 */ /* 0x000ff6000b800000 */
[----:B------:R-:W-:Y:S01]  /*1970*/  UMOV UR16, URZ ;  /* 0x000000ff00107c82 */ /* 0x000fe20008000000 */
[----:B------:R-:W-:-:S05]  /*1980*/  UMOV UR17, UR6 ;  /* 0x0000000600117c82 */ /* 0x000fca0008000000 */
.L_x_26:
[----:B-1----:R-:W-:Y:S01]  /*1990*/  ULEA UR33, UR17, UR4, 0x3 ;  /* 0x0000000411217291 */ /* 0x002fe2000f8e18ff */
[----:B--2---:R-:W-:Y:S01]  /*19a0*/  @!P5 MOV R3, 0x2000 ;  /* 0x000020000003d802 */ /* 0x004fe20000000f00 */
[----:B--2---:R-:W-:Y:S10]  /*19b0*/  @P0 BRA `(.L_x_22) ;  /* 0x00000000000c0947 */ /* 0x004ff40003800000 */
[----:B------:R-:W-:-:S04]  /*19c0*/  SHF.L.U32 R5, R15, 0x1f, RZ ;  /* 0x0000001f0f057819 */ /* 0x000fc800000006ff */
[----:B------:R-:W2:Y:S02]  /*19d0*/  SYNCS.PHASECHK.TRANS64.TRYWAIT P0, [UR33+0xc0], R5 ;  /* 0x0000c005ff0075a7 */ /* 0x000ea40008001121 */
[----:B--2---:R-:W-:Y:S05]  /*19e0*/  @!P0 BRA `(.L_x_23) ;  /* 0x00000074003c8947 */ /* 0x004fea0003800000 */
.L_x_22:
[----:B------:R2:W-:Y:S01]  /*19f0*/  @!P5 SYNCS.ARRIVE.TRANS64 RZ, [UR33], R3 ;  /* 0x00000003ffffd9a7 */ /* 0x0005e20008000021 */
[----:B------:R-:W-:Y:S04]  /*1a00*/  BSSY.RECONVERGENT B0, `(.L_x_24) ;  /* 0x0000003000007945 */ /* 0x000fe80003800200 */
[----:B------:R-:W-:Y:S05]  /*1a10*/  @P4 BRA `(.L_x_25) ;  /* 0x0000000000044947 */ /* 0x000fea0003800000 */
[----:B------:R-:W-:Y:S05]  /*1a20*/  BPT.TRAP 0x1 ;  /* 0x000000040000795c */ /* 0x000fea0000300000 */
.L_x_25:
[----:B------:R-:W-:Y:S05]  /*1a30*/  BSYNC.RECONVERGENT B0 ;  /* 0x0000000000007941 */ /* 0x000fea0003800200 */
.L_x_24:
[----:B------:R-:W-:Y:S02]  /*1a40*/  UIADD3 UR6, UPT, UPT, UR17, 0x1, URZ ;  /* 0x0000000111067890 */ /* 0x000fe4000fffe0ff */
[----:B------:R-:W-:Y:S02]  /*1a50*/  UIADD3 UR26, UP1, UPT, UR22, 0x80, URZ ;  /* 0x00000080161a7890 */ /* 0x000fe4000ff3e0ff */
[----:B------:R-:W-:Y:S02]  /*1a60*/  UISETP.NE.AND UP0, UPT, UR6, 0x18, UPT ;  /* 0x000000180600788c */ /* 0x000fe4000bf05270 */
[----:B------:R-:W-:Y:S02]  /*1a70*/  USHF.L.U32 UR34, UR16, 0x5, URZ ;  /* 0x0000000510227899 */ /* 0x000fe400080006ff */
[----:B------:R-:W-:Y:S02]  /*1a80*/  USEL UR9, URZ, 0x1, UP0 ;  /* 0x00000001ff097887 */ /* 0x000fe40008000000 */
[----:B------:R-:W-:-:S02]  /*1a90*/  USEL UR6, UR6, URZ, UP0 ;  /* 0x000000ff06067287 */ /* 0x000fc40008000000 */
[----:B------:R-:W-:Y:S02]  /*1aa0*/  UIADD3 UR20, UP0, UPT, UR22, 0x180, URZ ;  /* 0x0000018016147890 */ /* 0x000fe4000ff1e0ff */
[----:B------:R-:W-:Y:S01]  /*1ab0*/  ULEA UR8, UR6, UR4, 0x3 ;  /* 0x0000000406087291 */ /* 0x000fe2000f8e18ff */
[----:B------:R-:W-:Y:S01]  /*1ac0*/  LOP3.LUT R15, R15, UR9, RZ, 0x3c, !PT ;  /* 0x000000090f0f7c12 */ /* 0x000fe2000f8e3cff */
[----:B------:R-:W-:Y:S02]  /*1ad0*/  UIADD3.X UR27, UPT, UPT, URZ, UR23, URZ, UP1, !UPT ;  /* 0x00000017ff1b7290 */ /* 0x000fe40008ffe4ff */
[----:B------:R-:W-:Y:S01]  /*1ae0*/  UIADD3.X UR21, UPT, UPT, URZ, UR23, URZ, UP0, !UPT ;  /* 0x00000017ff157290 */ /* 0x000fe200087fe4ff */
[----:B-1----:R-:W-:Y:S01]  /*1af0*/  SHF.L.U32 R2, R15, 0x1f, RZ ;  /* 0x0000001f0f027819 */ /* 0x002fe200000006ff */
[----:B------:R-:W-:Y:S01]  /*1b00*/  UMOV UR18, 0x0 ;  /* 0x0000000000127882 */ /* 0x000fe20000000000 */
[----:B------:R-:W-:Y:S01]  /*1b10*/  UMOV UR19, 0x10000000 ;  /* 0x1000000000137882 */ /* 0x000fe20000000000 */
[----:B------:R-:W-:Y:S01]  /*1b20*/  UMOV UR12, UR36 ;  /* 0x00000024000c7c82 */ /* 0x000fe20008000000 */
[----:B------:R1:W1:Y:S01]  /*1b30*/  SYNCS.PHASECHK.TRANS64.TRYWAIT P0, [UR8+0xc0], R2 ;  /* 0x0000c002ff0075a7 */ /* 0x0002620008001108 */
[----:B------:R-:W-:Y:S01]  /*1b40*/  ULEA UR8, UR17, UR4, 0xc ;  /* 0x0000000411087291 */ /* 0x000fe2000f8e60ff */
[----:B------:R-:W-:Y:S01]  /*1b50*/  UMOV UR9, UR33 ;  /* 0x0000002100097c82 */ /* 0x000fe20008000000 */
[----:B------:R-:W-:-:S02]  /*1b60*/  UMOV UR10, UR34 ;  /* 0x00000022000a7c82 */ /* 0x000fc40008000000 */
[----:B------:R-:W-:Y:S02]  /*1b70*/  UIADD3 UR32, UPT, UPT, UR8, 0x8600, URZ ;  /* 0x0000860008207890 */ /* 0x000fe4000fffe0ff */
[----:B------:R-:W-:Y:S02]  /*1b80*/  UIADD3 UR8, UPT, UPT, UR8, 0x20600, URZ ;  /* 0x0002060008087890 */ /* 0x000fe4000fffe0ff */
[----:B------:R-:W-:Y:S01]  /*1b90*/  UIADD3 UR16, UPT, UPT, UR16, 0x1, URZ ;  /* 0x0000000110107890 */ /* 0x000fe2000fffe0ff */
[----:B------:R-:W-:Y:S01]  /*1ba0*/  UMOV UR24, UR5 ;  /* 0x0000000500187c82 */ /* 0x000fe20008000000 */
[----:B------:R-:W-:Y:S02]  /*1bb0*/  UMOV UR17, UR6 ;  /* 0x0000000600117c82 */ /* 0x000fe40008000000 */
[----:B------:R-:W-:Y:S01]  /*1bc0*/  UISETP.NE.AND UP0, UPT, UR16, UR5, UPT ;  /* 0x000000051000728c */ /* 0x000fe2000bf05270 */
[----:B------:R1:W-:Y:S02]  /*1bd0*/  UTMALDG.3D [UR32], [UR26], desc[UR18] ;  /* 0x000012201a0075b4 */ /* 0x0003e40008011000 */
[----:B------:R1:W-:Y:S06]  /*1be0*/  UTMALDG.3D [UR8], [UR20], desc[UR18] ;  /* 0x00001208140075b4 */ /* 0x0003ec0008011000 */
[----:B------:R-:W-:Y:S05]  /*1bf0*/  BRA.U UP0, `(.L_x_26) ;  /* 0xfffffffd00647547 */ /* 0x000fea000b83ffff */
.L_x_21:
[----:B-1----:R-:W-:Y:S01]  /*1c00*/  ULEA UR8, UR6, UR4, 0x3 ;  /* 0x0000000406087291 */ /* 0x002fe2000f8e18ff */
[----:B------:R-:W-:Y:S01]  /*1c10*/  SHF.L.U32 R2, R15, 0x1f, RZ ;  /* 0x0000001f0f027819 */ /* 0x000fe200000006ff */
[----:B------:R-:W-:Y:S01]  /*1c20*/  @!P1 SYNCS.ARRIVE.TRANS64.A1T0 RZ, [UR4+0x1a8], RZ ;  /* 0x0001a8ffffff99a7 */ /* 0x000fe20008100004 */
[----:B------:R-:W-:-:S06]  /*1c30*/  UISETP.GT.AND UP0, UPT, UR15, UR14, UPT ;  /* 0x0000000e0f00728c */ /* 0x000fcc000bf04270 */
[----:B--2---:R1:W2:Y:S03]  /*1c40*/  SYNCS.PHASECHK.TRANS64.TRYWAIT P0, [UR8+0xc0], R2 ;  /* 0x0000c002ff0075a7 */ /* 0x0042a60008001108 */
[----:B------:R-:W-:Y:S05]  /*1c50*/  BRA.U !UP0, `(.L_x_27) ;  /* 0x0000000108a87547 */ /* 0x000fea000b800000 */
[----:B------:R-:W-:Y:S01]  /*1c60*/  UIADD3 UR21, UPT, UPT, UR7, UR24, URZ ;  /* 0x0000001807157290 */ /* 0x000fe2000fffe0ff */
[----:B------:R-:W-:-:S11]  /*1c70*/  UMOV UR25, UR6 ;  /* 0x0000000600197c82 */ /* 0x000fd60008000000 */
.L_x_32:
[----:B-1----:R-:W-:Y:S01]  /*1c80*/  ULEA UR17, UR25, UR4, 0x3 ;  /* 0x0000000419117291 */ /* 0x002fe2000f8e18ff */
[----:B--2---:R-:W-:Y:S01]  /*1c90*/  @!P5 MOV R3, 0x2000 ;  /* 0x000020000003d802 */ /* 0x004fe20000000f00 */
[----:B--2---:R-:W-:Y:S10]  /*1ca0*/  @P0 BRA `(.L_x_28) ;  /* 0x00000000000c0947 */ /* 0x004ff40003800000 */
[----:B------:R-:W-:-:S04]  /*1cb0*/  SHF.L.U32 R5, R15, 0x1f, RZ ;  /* 0x0000001f0f057819 */ /* 0x000fc800000006ff */
[----:B------:R-:W2:Y:S02]  /*1cc0*/  SYNCS.PHASECHK.TRANS64.TRYWAIT P0, [UR17+0xc0], R5 ;  /* 0x0000c005ff0075a7 */ /* 0x000ea40008001111 */
[----:B--2---:R-:W-:Y:S05]  /*1cd0*/  @!P0 BRA `(.L_x_29) ;  /* 0x0000007000988947 */ /* 0x004fea0003800000 */
.L_x_28:
[----:B------:R2:W-:Y:S01]  /*1ce0*/  @!P5 SYNCS.ARRIVE.TRANS64 RZ, [UR17], R3 ;  /* 0x00000003ffffd9a7 */ /* 0x0005e20008000011 */
[----:B------:R-:W-:Y:S04]  /*1cf0*/  BSSY.RECONVERGENT B0, `(.L_x_30) ;  /* 0x0000003000007945 */ /* 0x000fe80003800200 */
[----:B------:R-:W-:Y:S05]  /*1d00*/  @P4 BRA `(.L_x_31) ;  /* 0x0000000000044947 */ /* 0x000fea0003800000 */
[----:B------:R-:W-:Y:S05]  /*1d10*/  BPT.TRAP 0x1 ;  /* 0x000000040000795c */ /* 0x000fea0000300000 */
.L_x_31:
[----:B------:R-:W-:Y:S05]  /*1d20*/  BSYNC.RECONVERGENT B0 ;  /* 0x0000000000007941 */ /* 0x000fea0003800200 */
.L_x_30:
        /* <DEDUP_REMOVED lines=20> */
[----:B------:R-:W-:Y:S01]  /*1e70*/  UIADD3 UR8, UPT, UPT, UR8, 0x20600, URZ ;  /* 0x0002060008087890 */ /* 0x000fe2000fffe0ff */
[----:B------:R-:W-:Y:S01]  /*1e80*/  UMOV UR9, UR17 ;  /* 0x0000001100097c82 */ /* 0x000fe20008000000 */
[----:B------:R-:W-:Y:S01]  /*1e90*/  UMOV UR10, UR18 ;  /* 0x00000012000a7c82 */ /* 0x000fe20008000000 */
[----:B------:R-:W-:Y:S01]  /*1ea0*/  UIADD3 UR24, UPT, UPT, UR24, 0x1, URZ ;  /* 0x0000000118187890 */ /* 0x000fe2000fffe0ff */
[----:B------:R-:W-:-:S03]  /*1eb0*/  UMOV UR25, UR6 ;  /* 0x0000000600197c82 */ /* 0x000fc60008000000 */
[----:B------:R1:W-:Y:S01]  /*1ec0*/  UTMALDG.3D [UR16], [UR30], desc[UR26] ;  /* 0x00001a101e0075b4 */ /* 0x0003e20008011000 */
[----:B------:R-:W-:Y:S01]  /*1ed0*/  UISETP.NE.AND UP0, UPT, UR24, UR21, UPT ;  /* 0x000000151800728c */ /* 0x000fe2000bf05270 */
[----:B------:R1:W-:Y:S08]  /*1ee0*/  UTMALDG.3D [UR8], [UR28], desc[UR26] ;  /* 0x00001a081c0075b4 */ /* 0x0003f00008011000 */
[----:B------:R-:W-:Y:S05]  /*1ef0*/  BRA.U UP0, `(.L_x_32) ;  /* 0xfffffffd00607547 */ /* 0x000fea000b83ffff */
.L_x_27:
[C---:B-1----:R-:W-:Y:S01]  /*1f00*/  LEA R2, R14.reuse, UR4, 0x3 ;  /* 0x000000040e027c11 */ /* 0x042fe2000f8e18ff */
[----:B------:R-:W-:Y:S01]  /*1f10*/  NOP ;  /* 0x0000000000007918 */ /* 0x000fe20000000000 */
[----:B--2---:R-:W-:Y:S02]  /*1f20*/  SHF.L.U32 R3, R13, 0x1f, RZ ;  /* 0x0000001f0d037819 */ /* 0x004fe400000006ff */
[----:B------:R-:W-:Y:S02]  /*1f30*/  LEA R4, R14, UR4, 0x4 ;  /* 0x000000040e047c11 */ /* 0x000fe4000f8e20ff */
[----:B------:R-:W1:Y:S02]  /*1f40*/  SYNCS.PHASECHK.TRANS64.TRYWAIT P0, [R2+URZ+0x1b0], R3 ;  /* 0x0001b003020075a7 */ /* 0x000e6400080011ff */
[----:B-1----:R-:W-:Y:S05]  /*1f50*/  @!P0 BRA `(.L_x_33) ;  /* 0x0000007000108947 */ /* 0x002fea0003800000 */
.L_x_130:
[----:B------:R-:W2:Y:S01]  /*1f60*/  LDS.128 R4, [R4+0x240] ;  /* 0x0002400004047984 */ /* 0x000ea20000000c00 */
[----:B---3--:R-:W-:Y:S01]  /*1f70*/  ISETP.GE.AND P0, PT, R72, 0x1, PT ;  /* 0x000000014800780c */ /* 0x008fe20003f06270 */
[----:B-1----:R-:W-:Y:S01]  /*1f80*/  VIADD R2, R2, 0x1c0 ;  /* 0x000001c002027836 */ /* 0x002fe20000000000 */
[----:B------:R-:W-:Y:S01]  /*1f90*/  @!PT LDS RZ, [RZ] ;  /* 0x00000000fffff984 */ /* 0x000fe20000000800 */
[----:B------:R-:W-:Y:S01]  /*1fa0*/  @!PT LDS RZ, [RZ] ;  /* 0x00000000fffff984 */ /* 0x000fe20000000800 */
[----:B------:R-:W-:Y:S01]  /*1fb0*/  @!PT LDS RZ, [RZ] ;  /* 0x00000000fffff984 */ /* 0x000fe20000000800 */
[----:B------:R-:W-:Y:S01]  /*1fc0*/  @!PT LDS RZ, [RZ] ;  /* 0x00000000fffff984 */ /* 0x000fe20000000800 */
[----:B------:R1:W-:Y:S06]  /*1fd0*/  MEMBAR.ALL.CTA ;  /* 0x0000000000007992 */ /* 0x0003ec0000008000 */
[----:B-1----:R-:W1:Y:S01]  /*1fe0*/  FENCE.VIEW.ASYNC.S ;  /* 0x00000000000073c6 */ /* 0x002e620000000000 */
[----:B------:R-:W-:-:S04]  /*1ff0*/  PRMT R2, RZ, 0x654, R2 ;  /* 0x00000654ff027816 */ /* 0x000fc80000000002 */
[----:B-1----:R1:W-:Y:S01]  /*2000*/  SYNCS.ARRIVE.TRANS64.RED.A1T0 RZ, [R2+URZ], RZ ;  /* 0x000000ff02ff79a7 */ /* 0x0023e200081004ff */
[----:B--2---:R-:W-:-:S13]  /*2010*/  LOP3.LUT P2, RZ, R6, 0x1, RZ, 0xc0, !PT ;  /* 0x0000000106ff7812 */ /* 0x004fda000784c0ff */
[----:B------:R-:W-:Y:S01]  /*2020*/  @P2 SHF.R.U32.HI R3, RZ, 0x10, R5 ;  /* 0x00000010ff032819 */ /* 0x000fe20000011605 */
[----:B------:R-:W-:Y:S01]  /*2030*/  VOTEU.ANY UP0, P2 ;  /* 0x0000000000ff7886 */ /* 0x000fe20001000100 */
[----:B------:R-:W-:Y:S02]  /*2040*/  @P2 MOV R11, R4 ;  /* 0x00000004000b2202 */ /* 0x000fe40000000f00 */
[----:B------:R-:W-:Y:S02]  /*2050*/  @P2 R2UR.BROADCAST UR8, R3 ;  /* 0x00000000030822ca */ /* 0x000fe400008e0000 */
[----:B------:R-:W-:-:S11]  /*2060*/  @P2 LOP3.LUT R8, R5, 0xffff, RZ, 0xc0, !PT ;  /* 0x0000ffff05082812 */ /* 0x000fd600078ec0ff */
[----:B------:R-:W-:Y:S01]  /*2070*/  @UP0 UMOV UR36, UR8 ;  /* 0x0000000800240c82 */ /* 0x000fe20008000000 */
[----:B-1----:R-:W-:Y:S05]  /*2080*/  @!P0 BRA `(.L_x_34) ;  /* 0x0000000000b88947 */ /* 0x002fea0003800000 */
[----:B------:R-:W4:Y:S01]  /*2090*/  LDC.64 R4, c[0x0][0xb18] ;  /* 0x0002c600ff047b82 */ /* 0x000f220000000a00 */
[----:B------:R-:W-:-:S07]  /*20a0*/  ISETP.NE.AND P3, PT, R72, 0x1, PT ;  /* 0x000000014800780c */ /* 0x000fce0003f65270 */
[----:B------:R-:W1:Y:S08]  /*20b0*/  LDC.64 R6, c[0x0][0xb10] ;  /* 0x0002c400ff067b82 */ /* 0x000e700000000a00 */
[----:B------:R-:W2:Y:S08]  /*20c0*/  LDC R16, c[0x0][0xb20] ;  /* 0x0002c800ff107b82 */ /* 0x000eb00000000800 */
[----:B------:R-:W3:Y:S01]  /*20d0*/  LDC R18, c[0x0][0xb0c] ;  /* 0x0002c300ff127b82 */ /* 0x000ee20000000800 */
[----:B----4-:R-:W-:Y:S01]  /*20e0*/  IMAD.HI.U32 R17, R0, R5, RZ ;  /* 0x0000000500117227 */ /* 0x010fe200078e00ff */
[----:B------:R-:W-:-:S03]  /*20f0*/  ISETP.NE.AND P0, PT, R4, 0x1, PT ;  /* 0x000000010400780c */ /* 0x000fc60003f05270 */
[----:B------:R-:W-:-:S03]  /*2100*/  IMAD.HI.U32 R5, R8, R5, RZ ;  /* 0x0000000508057227 */ /* 0x000fc600078e00ff */
[----:B------:R-:W4:Y:S01]  /*2110*/  LDC.64 R2, c[0x0][0xb28] ;  /* 0x0002ca00ff027b82 */ /* 0x000f220000000a00 */
[----:B-1----:R-:W-:-:S04]  /*2120*/  IMAD.HI.U32 R20, R9, R6, RZ ;  /* 0x0000000609147227 */ /* 0x002fc800078e00ff */
[----:B------:R-:W-:Y:S01]  /*2130*/  IMAD.HI.U32 R22, R11, R6, RZ ;  /* 0x000000060b167227 */ /* 0x000fe200078e00ff */
[----:B------:R-:W-:Y:S02]  /*2140*/  SHF.R.U32.HI R20, RZ, R7, R20 ;  /* 0x00000007ff147219 */ /* 0x000fe40000011614 */
[-C--:B--2---:R-:W-:Y:S02]  /*2150*/  SHF.R.U32.HI R17, RZ, R16.reuse, R17 ;  /* 0x00000010ff117219 */ /* 0x084fe40000011611 */
[----:B------:R-:W-:Y:S02]  /*2160*/  SHF.R.U32.HI R5, RZ, R16, R5 ;  /* 0x00000010ff057219 */ /* 0x000fe40000011605 */
[----:B------:R-:W-:Y:S02]  /*2170*/  SEL R17, R0, R17, !P0 ;  /* 0x0000001100117207 */ /* 0x000fe40004000000 */
[----:B------:R-:W-:Y:S02]  /*2180*/  SHF.R.U32.HI R22, RZ, R7, R22 ;  /* 0x00000007ff167219 */ /* 0x000fe40000011616 */
[----:B---3--:R-:W-:-:S02]  /*2190*/  ISETP.NE.AND P1, PT, R18, 0x1, PT ;  /* 0x000000011200780c */ /* 0x008fc40003f25270 */
[----:B------:R-:W-:Y:S02]  /*21a0*/  SEL R5, R8, R5, !P0 ;  /* 0x0000000508057207 */ /* 0x000fe40004000000 */
[----:B------:R-:W-:Y:S02]  /*21b0*/  SEL R19, R9, R20, !P1 ;  /* 0x0000001409137207 */ /* 0x000fe40004800000 */
[----:B------:R-:W-:Y:S01]  /*21c0*/  SEL R7, R11, R22, !P1 ;  /* 0x000000160b077207 */ /* 0x000fe20004800000 */
[----:B----4-:R-:W-:-:S04]  /*21d0*/  IMAD.HI.U32 R20, R17, R2, RZ ;  /* 0x0000000211147227 */ /* 0x010fc800078e00ff */
[----:B------:R-:W-:Y:S01]  /*21e0*/  IMAD.HI.U32 R6, R19, R2, RZ ;  /* 0x0000000213067227 */ /* 0x000fe200078e00ff */
[----:B------:R-:W-:-:S04]  /*21f0*/  @P3 SHF.R.U32.HI R17, RZ, R3, R20 ;  /* 0x00000003ff113219 */ /* 0x000fc80000011614 */
[----:B------:R-:W-:Y:S01]  /*2200*/  @P3 SHF.R.U32.HI R19, RZ, R3, R6 ;  /* 0x00000003ff133219 */ /* 0x000fe20000011606 */
[----:B------:R-:W-:-:S04]  /*2210*/  IMAD R17, R72, R17, RZ ;  /* 0x0000001148117224 */ /* 0x000fc800078e02ff */
[----:B------:R-:W-:Y:S01]  /*2220*/  IMAD R6, R72, R19, RZ ;  /* 0x0000001348067224 */ /* 0x000fe200078e02ff */
[C---:B------:R-:W-:Y:S02]  /*2230*/  ISETP.GE.AND P0, PT, R5.reuse, R17, PT ;  /* 0x000000110500720c */ /* 0x040fe40003f06270 */
[----:B------:R-:W-:Y:S02]  /*2240*/  IADD3 R17, PT, PT, -R5, RZ, RZ ;  /* 0x000000ff05117210 */ /* 0x000fe40007ffe1ff */
[----:B------:R-:W-:Y:S01]  /*2250*/  ISETP.GE.OR P0, PT, R7, R6, P0 ;  /* 0x000000060700720c */ /* 0x000fe20000706670 */
[----:B------:R-:W-:-:S04]  /*2260*/  IMAD.HI.U32 R6, R5, R2, RZ ;  /* 0x0000000205067227 */ /* 0x000fc800078e00ff */
[----:B------:R-:W-:Y:S01]  /*2270*/  IMAD R8, R4, R17, R8 ;  /* 0x0000001104087224 */ /* 0x000fe200078e0208 */
[----:B------:R-:W-:-:S04]  /*2280*/  SHF.R.U32.HI R6, RZ, R3, R6 ;  /* 0x00000003ff067219 */ /* 0x000fc80000011606 */
[----:B------:R-:W-:-:S03]  /*2290*/  SEL R6, R5, R6, !P3 ;  /* 0x0000000605067207 */ /* 0x000fc60005800000 */
[----:B------:R-:W-:-:S04]  /*22a0*/  @!P0 IMAD.HI.U32 R16, R7, R2, RZ ;  /* 0x0000000207108227 */ /* 0x000fc800078e00ff */
[----:B------:R-:W-:Y:S01]  /*22b0*/  IMAD.MOV R2, RZ, RZ, -R6 ;  /* 0x000000ffff027224 */ /* 0x000fe200078e0a06 */
[----:B------:R-:W-:-:S03]  /*22c0*/  @!P0 SHF.R.U32.HI R16, RZ, R3, R16 ;  /* 0x00000003ff108219 */ /* 0x000fc60000011610 */
[----:B------:R-:W-:Y:S01]  /*22d0*/  IMAD R2, R72, R2, R5 ;  /* 0x0000000248027224 */ /* 0x000fe200078e0205 */
        /* <DEDUP_REMOVED lines=9> */
.L_x_34:
[----:B------:R-:W1:Y:S02]  /*2370*/  LDCU UR8, c[0x0][0xb30] ;  /* 0x00016600ff0877ac */ /* 0x000e640008000800 */
[----:B-1----:R-:W-:-:S09]  /*2380*/  UISETP.NE.AND UP0, UPT, UR8, 0x1, UPT ;  /* 0x000000010800788c */ /* 0x002fd2000bf05270 */
[----:B------:R-:W-:Y:S05]  /*2390*/  BRA.U UP0, `(.L_x_35) ;  /* 0x0000000100407547 */ /* 0x000fea000b800000 */
[----:B------:R-:W1:Y:S08]  /*23a0*/  LDC.64 R4, c[0x0][0xb10] ;  /* 0x0002c400ff047b82 */ /* 0x000e700000000a00 */
[----:B------:R-:W2:Y:S08]  /*23b0*/  LDC.64 R2, c[0x0][0xb18] ;  /* 0x0002c600ff027b82 */ /* 0x000eb00000000a00 */
[----:B------:R-:W3:Y:S08]  /*23c0*/  LDC R6, c[0x0][0xb20] ;  /* 0x0002c800ff067b82 */ /* 0x000ef00000000800 */
[----:B------:R-:W4:Y:S01]  /*23d0*/  LDC R16, c[0x0][0xb0c] ;  /* 0x0002c300ff107b82 */ /* 0x000f220000000800 */
[----:B-1----:R-:W-:-:S05]  /*23e0*/  IMAD.HI.U32 R4, R11, R4, RZ ;  /* 0x000000040b047227 */ /* 0x002fca00078e00ff */
[----:B------:R-:W-:Y:S01]  /*23f0*/  SHF.R.U32.HI R4, RZ, R5, R4 ;  /* 0x00000005ff047219 */ /* 0x000fe20000011604 */
[----:B--2---:R-:W-:Y:S01]  /*2400*/  IMAD.HI.U32 R3, R8, R3, RZ ;  /* 0x0000000308037227 */ /* 0x004fe200078e00ff */
[----:B------:R-:W-:-:S04]  /*2410*/  ISETP.NE.AND P0, PT, R2, 0x1, PT ;  /* 0x000000010200780c */ /* 0x000fc80003f05270 */
[----:B---3--:R-:W-:-:S04]  /*2420*/  SHF.R.U32.HI R3, RZ, R6, R3 ;  /* 0x00000006ff037219 */ /* 0x008fc80000011603 */
[----:B------:R-:W-:Y:S02]  /*2430*/  SEL R3, R8, R3, !P0 ;  /* 0x0000000308037207 */ /* 0x000fe40004000000 */
[----:B----4-:R-:W-:-:S04]  /*2440*/  ISETP.NE.AND P1, PT, R16, 0x1, PT ;  /* 0x000000011000780c */ /* 0x010fc80003f25270 */
[----:B------:R-:W-:-:S05]  /*2450*/  SEL R4, R11, R4, !P1 ;  /* 0x000000040b047207 */ /* 0x000fca0004800000 */
[----:B------:R-:W-:Y:S02]  /*2460*/  IMAD.IADD R5, R3, 0x1, -R4 ;  /* 0x0000000103057824 */ /* 0x000fe400078e0a04 */
[----:B------:R-:W-:Y:S02]  /*2470*/  IMAD.IADD R3, R4, 0x1, -R3 ;  /* 0x0000000104037824 */ /* 0x000fe400078e0a03 */
[----:B------:R-:W-:Y:S02]  /*2480*/  IMAD R11, R5, R16, R11 ;  /* 0x00000010050b7224 */ /* 0x000fe400078e020b */
[----:B------:R-:W-:-:S07]  /*2490*/  IMAD R8, R3, R2, R8 ;  /* 0x0000000203087224 */ /* 0x000fce00078e0208 */
.L_x_35:
[----:B------:R-:W-:Y:S01]  /*24a0*/  VIADD R14, R14, 0x1 ;  /* 0x000000010e0e7836 */ /* 0x000fe20000000000 */
[----:B------:R-:W-:Y:S01]  /*24b0*/  PLOP3.LUT P1, PT, PT, PT, PT, 0x80, 0x8 ;  /* 0x000000000008781c */ /* 0x000fe20003f2f070 */
[----:B------:R-:W-:Y:S02]  /*24c0*/  IMAD.IADD R21, R11, 0x1, R170 ;  /* 0x000000010b157824 */ /* 0x000fe400078e02aa */
[----:B------:R-:W-:Y:S01]  /*24d0*/  IMAD.IADD R20, R8, 0x1, R147 ;  /* 0x0000000108147824 */ /* 0x000fe200078e0293 */
[----:B------:R-:W-:-:S04]  /*24e0*/  ISETP.NE.AND P0, PT, R14, 0x2, PT ;  /* 0x000000020e00780c */ /* 0x000fc80003f05270 */
[----:B------:R-:W-:Y:S02]  /*24f0*/  SEL R2, RZ, 0x1, P0 ;  /* 0x00000001ff027807 */ /* 0x000fe40000000000 */
[----:B------:R-:W-:Y:S02]  /*2500*/  SEL R14, R14, RZ, P0 ;  /* 0x000000ff0e0e7207 */ /* 0x000fe40000000000 */
[----:B------:R-:W-:Y:S01]  /*2510*/  LOP3.LUT R13, R13, R2, RZ, 0x3c, !PT ;  /* 0x000000020d0d7212 */ /* 0x000fe200078e3cff */
[----:B------:R-:W-:Y:S06]  /*2520*/  @P2 BRA `(.L_x_36) ;  /* 0xfffffff000a02947 */ /* 0x000fec000383ffff */
[----:B------:R-:W-:Y:S01]  /*2530*/  UIADD3 UR4, UPT, UPT, UR4, 0xc0, URZ ;  /* 0x000000c004047890 */ /* 0x000fe2000fffe0ff */
[----:B------:R-:W-:-:S03]  /*2540*/  SHF.L.U32 R3, R15, 0x1f, RZ ;  /* 0x0000001f0f037819 */ /* 0x000fc600000006ff */
[----:B------:R-:W-:-:S09]  /*2550*/  ULEA UR5, UR6, UR4, 0x3 ;  /* 0x0000000406057291 */ /* 0x000fd2000f8e18ff */
[----:B------:R-:W1:Y:S02]  /*2560*/  SYNCS.PHASECHK.TRANS64.TRYWAIT P0, [UR5], R3 ;  /* 0x00000003ff0075a7 */ /* 0x000e640008001105 */
[----:B-1----:R-:W-:Y:S05]  /*2570*/  @!P0 BRA `(.L_x_37) ;  /* 0x00000068009c8947 */ /* 0x002fea0003800000 */
.L_x_132:
[----:B------:R-:W-:-:S04]  /*2580*/  UIADD3 UR6, UPT, UPT, UR6, 0x1, URZ ;  /* 0x0000000106067890 */ /* 0x000fc8000fffe0ff */
[----:B------:R-:W-:-:S04]  /*2590*/  UISETP.NE.AND UP0, UPT, UR6, 0x18, UPT ;  /* 0x000000180600788c */ /* 0x000fc8000bf05270 */
[----:B------:R-:W-:Y:S02]  /*25a0*/  USEL UR7, URZ, 0x1, UP0 ;  /* 0x00000001ff077887 */ /* 0x000fe40008000000 */
[----:B------:R-:W-:-:S04]  /*25b0*/  USEL UR6, UR6, URZ, UP0 ;  /* 0x000000ff06067287 */ /* 0x000fc80008000000 */
[----:B------:R-:W-:Y:S01]  /*25c0*/  ULEA UR5, UR6, UR4, 0x3 ;  /* 0x0000000406057291 */ /* 0x000fe2000f8e18ff */
[----:B------:R-:W-:-:S04]  /*25d0*/  LOP3.LUT R2, R15, UR7, RZ, 0x3c, !PT ;  /* 0x000000070f027c12 */ /* 0x000fc8000f8e3cff */
[----:B-1----:R-:W-:-:S04]  /*25e0*/  SHF.L.U32 R3, R2, 0x1f, RZ ;  /* 0x0000001f02037819 */ /* 0x002fc800000006ff */
[----:B------:R-:W1:Y:S02]  /*25f0*/  SYNCS.PHASECHK.TRANS64.TRYWAIT P0, [UR5], R3 ;  /* 0x00000003ff0075a7 */ /* 0x000e640008001105 */
[----:B-1----:R-:W-:Y:S05]  /*2600*/  @!P0 BRA `(.L_x_38) ;  /* 0x0000006800908947 */ /* 0x002fea0003800000 */
.L_x_134:
        /* <DEDUP_REMOVED lines=9> */
.L_x_136:
        /* <DEDUP_REMOVED lines=9> */
.L_x_138:
        /* <DEDUP_REMOVED lines=9> */
.L_x_140:
        /* <DEDUP_REMOVED lines=9> */
.L_x_142:
        /* <DEDUP_REMOVED lines=9> */
.L_x_144:
        /* <DEDUP_REMOVED lines=9> */
.L_x_146:
        /* <DEDUP_REMOVED lines=9> */
.L_x_148:
        /* <DEDUP_REMOVED lines=9> */
.L_x_150:
        /* <DEDUP_REMOVED lines=9> */
.L_x_152:
        /* <DEDUP_REMOVED lines=9> */
.L_x_154:
        /* <DEDUP_REMOVED lines=9> */
.L_x_156:
        /* <DEDUP_REMOVED lines=9> */
.L_x_158:
        /* <DEDUP_REMOVED lines=9> */
.L_x_160:
        /* <DEDUP_REMOVED lines=9> */
.L_x_162:
        /* <DEDUP_REMOVED lines=9> */
.L_x_164:
        /* <DEDUP_REMOVED lines=9> */
.L_x_166:
        /* <DEDUP_REMOVED lines=9> */
.L_x_168:
        /* <DEDUP_REMOVED lines=9> */
.L_x_170:
        /* <DEDUP_REMOVED lines=9> */
.L_x_172:
        /* <DEDUP_REMOVED lines=9> */
.L_x_174:
        /* <DEDUP_REMOVED lines=9> */
.L_x_176:
[----:B------:R-:W-:-:S04]  /*31e0*/  UIADD3 UR6, UPT, UPT, UR6, 0x1, URZ ;  /* 0x0000000106067890 */ /* 0x000fc8000fffe0ff */
[----:B------:R-:W-:-:S04]  /*31f0*/  UISETP.NE.AND UP0, UPT, UR6, 0x18, UPT ;  /* 0x000000180600788c */ /* 0x000fc8000bf05270 */
[----:B------:R-:W-:Y:S02]  /*3200*/  USEL UR5, URZ, 0x1, UP0 ;  /* 0x00000001ff057887 */ /* 0x000fe40008000000 */
[----:B------:R-:W-:-:S04]  /*3210*/  USEL UR6, UR6, URZ, UP0 ;  /* 0x000000ff06067287 */ /* 0x000fc80008000000 */
[----:B------:R-:W-:Y:S01]  /*3220*/  ULEA UR6, UR6, UR4, 0x3 ;  /* 0x0000000406067291 */ /* 0x000fe2000f8e18ff */
[----:B-1----:R-:W-:-:S04]  /*3230*/  LOP3.LUT R3, R2, UR5, RZ, 0x3c, !PT ;  /* 0x0000000502037c12 */ /* 0x002fc8000f8e3cff */
[----:B------:R-:W-:Y:S01]  /*3240*/  SHF.L.U32 R3, R3, 0x1f, RZ ;  /* 0x0000001f03037819 */ /* 0x000fe200000006ff */
[----:B----4-:R-:W-:-:S07]  /*3250*/  IMAD.U32 R0, RZ, RZ, UR6 ;  /* 0x00000006ff007e24 */ /* 0x010fce000f8e00ff */
.L_x_60:
[----:B-1----:R1:W2:Y:S02]  /*3260*/  SYNCS.PHASECHK.TRANS64.TRYWAIT P0, [R0+URZ], R3 ;  /* 0x00000003000075a7 */ /* 0x0022a400080011ff */
[----:B--2---:R-:W-:Y:S05]  /*3270*/  @!P0 NANOSLEEP.SYNCS 0x989680 ;  /* 0x009896800000895d */ /* 0x004fea0003900000 */
[----:B------:R-:W2:Y:S02]  /*3280*/  @!P0 SYNCS.PHASECHK.TRANS64 P0, [R0+URZ], R3 ;  /* 0x00000003000085a7 */ /* 0x000ea400080010ff */
[----:B--2---:R-:W-:Y:S05]  /*3290*/  @P0 EXIT ;  /* 0x000000000000094d */ /* 0x004fea0003800000 */
[----:B------:R-:W-:Y:S05]  /*32a0*/  BRA `(.L_x_60) ;  /* 0xfffffffc00ec7947 */ /* 0x000fea000383ffff */
.L_x_18:
[----:B------:R-:W-:-:S04]  /*32b0*/  UISETP.NE.AND UP1, UPT, UR37, URZ, UPT ;  /* 0x000000ff2500728c */ /* 0x000fc8000bf25270 */
[----:B------:R-:W-:-:S09]  /*32c0*/  UISETP.NE.OR UP1, UPT, UR8, 0x1, UP1 ;  /* 0x000000010800788c */ /* 0x000fd20008f25670 */
[----:B------:R-:W-:Y:S05]  /*32d0*/  BRA.U UP1, `(.L_x_61) ;  /* 0x0000000501487547 */ /* 0x000fea000b800000 */
[----:B------:R-:W-:Y:S01]  /*32e0*/  ISETP.NE.AND P2, PT, R2, RZ, PT ;  /* 0x000000ff0200720c */ /* 0x000fe20003f45270 */
[----:B------:R-:W-:Y:S01]  /*32f0*/  IMAD.MOV.U32 R12, RZ, RZ, 0x1 ;  /* 0x00000001ff0c7424 */ /* 0x000fe200078e00ff */
[----:B------:R-:W-:Y:S02]  /*3300*/  CS2R R10, SRZ ;  /* 0x00000000000a7805 */ /* 0x000fe4000001ff00 */
[----:B------:R-:W-:Y:S01]  /*3310*/  CS2R R8, SRZ ;  /* 0x0000000000087805 */ /* 0x000fe2000001ff00 */
[----:B------:R-:W-:Y:S01]  /*3320*/  UMOV UR4, 0x400 ;  /* 0x0000040000047882 */ /* 0x000fe20000000000 */
[----:B------:R-:W-:Y:S01]  /*3330*/  UMOV UR6, URZ ;  /* 0x000000ff00067c82 */ /* 0x000fe20008000000 */
[----:B------:R-:W-:-:S12]  /*3340*/  ULEA UR37, UR37, UR4, 0x18 ;  /* 0x0000000425257291 */ /* 0x000fd8000f8ec0ff */
.L_x_65:
[----:B------:R-:W-:Y:S02]  /*3350*/  LEA R0, R8, UR37, 0x3 ;  /* 0x0000002508007c11 */ /* 0x000fe4000f8e18ff */
[----:B------:R-:W-:-:S03]  /*3360*/  SHF.L.U32 R5, R9, 0x1f, RZ ;  /* 0x0000001f09057819 */ /* 0x000fc600000006ff */
[----:B------:R-:W-:Y:S01]  /*3370*/  VIADD R4, R0, 0x220 ;  /* 0x0000022000047836 */ /* 0x000fe20000000000 */
[----:B------:R-:W1:Y:S02]  /*3380*/  SYNCS.PHASECHK.TRANS64.TRYWAIT P0, [R0+URZ+0x210], R5 ;  /* 0x00021005000075a7 */ /* 0x000e6400080011ff */
[----:B-1----:R-:W-:Y:S05]  /*3390*/  @!P0 BRA `(.L_x_62) ;  /* 0x00000064003c8947 */ /* 0x002fea0003800000 */
.L_x_177:
[----:B------:R-:W-:Y:S01]  /*33a0*/  ULEA UR5, UR6, UR37, 0x3 ;  /* 0x0000002506057291 */ /* 0x000fe2000f8e18ff */
[----:B------:R-:W-:Y:S02]  /*33b0*/  PRMT R4, RZ, 0x654, R4 ;  /* 0x00000654ff047816 */ /* 0x000fe40000000004 */
[----:B-1----:R-:W-:Y:S01]  /*33c0*/  SHF.L.U32 R5, R12, 0x1f, RZ ;  /* 0x0000001f0c057819 */ /* 0x002fe200000006ff */
[----:B------:R-:W-:Y:S01]  /*33d0*/  UIADD3 UR4, UPT, UPT, UR5, 0x1b0, URZ ;  /* 0x000001b005047890 */ /* 0x000fe2000fffe0ff */
[----:B------:R1:W-:Y:S05]  /*33e0*/  SYNCS.ARRIVE.TRANS64.RED.A1T0 RZ, [R4+URZ], RZ ;  /* 0x000000ff04ff79a7 */ /* 0x0003ea00081004ff */
[----:B------:R-:W-:Y:S01]  /*33f0*/  IMAD.U32 R7, RZ, RZ, UR4 ;  /* 0x00000004ff077e24 */ /* 0x000fe2000f8e00ff */
[----:B------:R-:W2:Y:S04]  /*3400*/  SYNCS.PHASECHK.TRANS64.TRYWAIT P0, [UR5+0x1c0], R5 ;  /* 0x0001c005ff0075a7 */ /* 0x000ea80008001105 */
[----:B------:R-:W-:Y:S01]  /*3410*/  PRMT R6, R2, 0x654, R7 ;  /* 0x0000065402067816 */ /* 0x000fe20000000007 */
[----:B-1----:R-:W-:Y:S01]  /*3420*/  @!P2 IMAD.MOV.U32 R4, RZ, RZ, 0x10 ;  /* 0x00000010ff04a424 */ /* 0x002fe200078e00ff */
[----:B--2---:R-:W-:Y:S06]  /*3430*/  @!P0 BRA `(.L_x_63) ;  /* 0x0000006400288947 */ /* 0x004fec0003800000 */
.L_x_179:
[----:B------:R-:W-:Y:S01]  /*3440*/  ULEA UR4, UR6, UR37, 0x4 ;  /* 0x0000002506047291 */ /* 0x000fe2000f8e20ff */
[----:B------:R-:W-:Y:S01]  /*3450*/  SEL R3, R6, R3, !P2 ;  /* 0x0000000306037207 */ /* 0x000fe20005000000 */
[----:B------:R-:W-:Y:S01]  /*3460*/  UIADD3 UR5, UPT, UPT, UR5, 0x1b0, URZ ;  /* 0x000001b005057890 */ /* 0x000fe2000fffe0ff */
[----:B-1----:R-:W-:Y:S01]  /*3470*/  LEA R0, R11, UR37, 0x3 ;  /* 0x000000250b007c11 */ /* 0x002fe2000f8e18ff */
[----:B------:R-:W-:Y:S01]  /*3480*/  UIADD3 UR4, UPT, UPT, UR4, 0x240, URZ ;  /* 0x0000024004047890 */ /* 0x000fe2000fffe0ff */
[----:B------:R-:W-:Y:S01]  /*3490*/  SHF.L.U32 R5, R10, 0x1f, RZ ;  /* 0x0000001f0a057819 */ /* 0x000fe200000006ff */
[----:B------:R1:W-:Y:S01]  /*34a0*/  @!P2 SYNCS.ARRIVE.TRANS64.RED RZ, [R3+URZ], R4 ;  /* 0x0000000403ffa9a7 */ /* 0x0003e200080004ff */
[----:B------:R-:W-:Y:S01]  /*34b0*/  UIADD3 UR6, UPT, UPT, UR6, 0x1, URZ ;  /* 0x0000000106067890 */ /* 0x000fe2000fffe0ff */
[----:B------:R-:W-:-:S03]  /*34c0*/  VIADD R8, R8, 0x1 ;  /* 0x0000000108087836 */ /* 0x000fc60000000000 */
[----:B------:R-:W-:Y:S02]  /*34d0*/  UISETP.NE.AND UP0, UPT, UR6, 0x2, UPT ;  /* 0x000000020600788c */ /* 0x000fe4000bf05270 */
[----:B------:R-:W-:Y:S06]  /*34e0*/  UGETNEXTWORKID.BROADCAST [UR4], [UR5] ;  /* 0x00000000040073ca */ /* 0x000fec0008000100 */
[----:B------:R-:W-:Y:S01]  /*34f0*/  USEL UR4, URZ, 0x1, UP0 ;  /* 0x00000001ff047887 */ /* 0x000fe20008000000 */
[----:B------:R-:W-:Y:S01]  /*3500*/  ISETP.NE.AND P0, PT, R8, 0x2, PT ;  /* 0x000000020800780c */ /* 0x000fe20003f05270 */
[----:B------:R-:W-:Y:S01]  /*3510*/  USEL UR6, UR6, URZ, UP0 ;  /* 0x000000ff06067287 */ /* 0x000fe20008000000 */
[----:B------:R-:W2:Y:S03]  /*3520*/  SYNCS.PHASECHK.TRANS64.TRYWAIT P1, [R0+URZ+0x1b0], R5 ;  /* 0x0001b005000075a7 */ /* 0x000ea600080211ff */
[----:B------:R-:W-:Y:S01]  /*3530*/  LOP3.LUT R12, R12, UR4, RZ, 0x3c, !PT ;  /* 0x000000040c0c7c12 */ /* 0x000fe2000f8e3cff */
[----:B-12---:R-:W-:Y:S07]  /*3540*/  @!P1 BRA `(.L_x_64) ;  /* 0x0000006000fc9947 */ /* 0x006fee0003800000 */
.L_x_180:
[C---:B------:R-:W-:Y:S01]  /*3550*/  LEA R4, R11.reuse, UR37, 0x4 ;  /* 0x000000250b047c11 */ /* 0x040fe2000f8e20ff */
[----:B-1----:R-:W-:Y:S01]  /*3560*/  VIADD R0, R0, 0x1c0 ;  /* 0x000001c000007836 */ /* 0x002fe20000000000 */
[----:B------:R-:W-:Y:S01]  /*3570*/  SEL R8, R8, RZ, P0 ;  /* 0x000000ff08087207 */ /* 0x000fe20000000000 */
[----:B------:R-:W-:-:S03]  /*3580*/  VIADD R11, R11, 0x1 ;  /* 0x000000010b0b7836 */ /* 0x000fc60000000000 */
[----:B------:R-:W1:Y:S01]  /*3590*/  LDS.128 R4, [R4+0x240] ;  /* 0x0002400004047984 */ /* 0x000e620000000c00 */
[----:B------:R-:W-:Y:S02]  /*35a0*/  PRMT R0, RZ, 0x654, R0 ;  /* 0x00000654ff007816 */ /* 0x000fe40000000000 */
[C---:B------:R-:W-:Y:S01]  /*35b0*/  ISETP.NE.AND P1, PT, R11.reuse, 0x2, PT ;  /* 0x000000020b00780c */ /* 0x040fe20003f25270 */
[----:B------:R-:W-:Y:S01]  /*35c0*/  @!PT LDS RZ, [RZ] ;  /* 0x00000000fffff984 */ /* 0x000fe20000000800 */
[----:B------:R-:W-:Y:S01]  /*35d0*/  @!PT LDS RZ, [RZ] ;  /* 0x00000000fffff984 */ /* 0x000fe20000000800 */
[----:B------:R-:W-:Y:S01]  /*35e0*/  @!PT LDS RZ, [RZ] ;  /* 0x00000000fffff984 */ /* 0x000fe20000000800 */
[----:B------:R-:W-:Y:S01]  /*35f0*/  @!PT LDS RZ, [RZ] ;  /* 0x00000000fffff984 */ /* 0x000fe20000000800 */
[----:B------:R2:W-:Y:S06]  /*3600*/  MEMBAR.ALL.CTA ;  /* 0x0000000000007992 */ /* 0x0005ec0000008000 */
[----:B--2---:R-:W2:Y:S01]  /*3610*/  FENCE.VIEW.ASYNC.S ;  /* 0x00000000000073c6 */ /* 0x004ea20000000000 */
[----:B------:R-:W-:Y:S01]  /*3620*/  SEL R11, R11, RZ, P1 ;  /* 0x000000ff0b0b7207 */ /* 0x000fe20000800000 */
[----:B--2---:R2:W-:Y:S01]  /*3630*/  SYNCS.ARRIVE.TRANS64.RED.A1T0 RZ, [R0+URZ], RZ ;  /* 0x000000ff00ff79a7 */ /* 0x0045e200081004ff */
[----:B-1----:R-:W-:-:S02]  /*3640*/  LOP3.LUT P3, RZ, R6, 0x1, RZ, 0xc0, !PT ;  /* 0x0000000106ff7812 */ /* 0x002fc4000786c0ff */
[----:B------:R-:W-:-:S04]  /*3650*/  SEL R5, RZ, 0x1, P1 ;  /* 0x00000001ff057807 */ /* 0x000fc80000800000 */
[----:B------:R-:W-:Y:S02]  /*3660*/  LOP3.LUT R10, R10, R5, RZ, 0x3c, !PT ;  /* 0x000000050a0a7212 */ /* 0x000fe400078e3cff */
[----:B--2---:R-:W-:-:S04]  /*3670*/  SEL R0, RZ, 0x1, P0 ;  /* 0x00000001ff007807 */ /* 0x004fc80000000000 */
[----:B------:R-:W-:Y:S01]  /*3680*/  LOP3.LUT R9, R9, R0, RZ, 0x3c, !PT ;  /* 0x0000000009097212 */ /* 0x000fe200078e3cff */
[----:B------:R-:W-:Y:S06]  /*3690*/  @P3 BRA `(.L_x_65) ;  /* 0xfffffffc002c3947 */ /* 0x000fec000383ffff */
[----:B------:R-:W-:Y:S01]  /*36a0*/  ULEA UR5, UR6, UR37, 0x3 ;  /* 0x0000002506057291 */ /* 0x000fe2000f8e18ff */
[----:B------:R-:W-:-:S08]  /*36b0*/  SHF.L.U32 R3, R12, 0x1f, RZ ;  /* 0x0000001f0c037819 */ /* 0x000fd000000006ff */
[----:B------:R-:W1:Y:S02]  /*36c0*/  SYNCS.PHASECHK.TRANS64 P0, [UR5+0x1c0], R3 ;  /* 0x0001c003ff0075a7 */ /* 0x000e640008001005 */
[----:B-1----:R-:W-:Y:S05]  /*36d0*/  @P0 BRA `(.L_x_66) ;  /* 0x0000000000080947 */ /* 0x002fea0003800000 */
[----:B------:R-:W1:Y:S02]  /*36e0*/  SYNCS.PHASECHK.TRANS64.TRYWAIT P0, [UR5+0x1c0], R3 ;  /* 0x0001c003ff0075a7 */ /* 0x000e640008001105 */
[----:B-1----:R-:W-:Y:S05]  /*36f0*/  @!P0 BRA `(.L_x_67) ;  /* 0x0000006000a48947 */ /* 0x002fea0003800000 */
.L_x_66:
[----:B------:R-:W-:-:S04]  /*3700*/  UIADD3 UR4, UPT, UPT, UR6, 0x1, URZ ;  /* 0x0000000106047890 */ /* 0x000fc8000fffe0ff */
[----:B------:R-:W-:-:S04]  /*3710*/  UISETP.NE.AND UP0, UPT, UR4, 0x2, UPT ;  /* 0x000000020400788c */ /* 0x000fc8000bf05270 */
[----:B------:R-:W-:Y:S02]  /*3720*/  USEL UR7, URZ, 0x1, UP0 ;  /* 0x00000001ff077887 */ /* 0x000fe40008000000 */
[----:B------:R-:W-:-:S04]  /*3730*/  USEL UR4, UR4, URZ, UP0 ;  /* 0x000000ff04047287 */ /* 0x000fc80008000000 */
[----:B------:R-:W-:Y:S01]  /*3740*/  ULEA UR4, UR4, UR37, 0x3 ;  /* 0x0000002504047291 */ /* 0x000fe2000f8e18ff */
[----:B-1----:R-:W-:-:S04]  /*3750*/  LOP3.LUT R3, R12, UR7, RZ, 0x3c, !PT ;  /* 0x000000070c037c12 */ /* 0x002fc8000f8e3cff */
[----:B------:R-:W-:-:S04]  /*3760*/  SHF.L.U32 R0, R3, 0x1f, RZ ;  /* 0x0000001f03007819 */ /* 0x000fc800000006ff */
[----:B------:R-:W1:Y:S02]  /*3770*/  SYNCS.PHASECHK.TRANS64 P0, [UR4+0x1c0], R0 ;  /* 0x0001c000ff0075a7 */ /* 0x000e640008001004 */
[----:B-1----:R-:W-:Y:S05]  /*3780*/  @P0 EXIT ;  /* 0x000000000000094d */ /* 0x002fea0003800000 */
[----:B------:R-:W-:Y:S02]  /*3790*/  SHF.L.U32 R3, R3, 0x1f, RZ ;  /* 0x0000001f03037819 */ /* 0x000fe400000006ff */
[----:B------:R-:W-:-:S07]  /*37a0*/  MOV R0, UR4 ;  /* 0x0000000400007c02 */ /* 0x000fce0008000f00 */
.L_x_68:
[----:B-1----:R1:W2:Y:S02]  /*37b0*/  SYNCS.PHASECHK.TRANS64.TRYWAIT P0, [R0+URZ+0x1c0], R3 ;  /* 0x0001c003000075a7 */ /* 0x0022a400080011ff */
[----:B--2---:R-:W-:Y:S05]  /*37c0*/  @!P0 NANOSLEEP.SYNCS 0x989680 ;  /* 0x009896800000895d */ /* 0x004fea0003900000 */
[----:B------:R-:W2:Y:S02]  /*37d0*/  @!P0 SYNCS.PHASECHK.TRANS64 P0, [R0+URZ+0x1c0], R3 ;  /* 0x0001c003000085a7 */ /* 0x000ea400080010ff */
[----:B--2---:R-:W-:Y:S05]  /*37e0*/  @P0 EXIT ;  /* 0x000000000000094d */ /* 0x004fea0003800000 */
[----:B------:R-:W-:Y:S05]  /*37f0*/  BRA `(.L_x_68) ;  /* 0xfffffffc00ec7947 */ /* 0x000fea000383ffff */
.L_x_61:
[----:B------:R-:W-:-:S09]  /*3800*/  UISETP.NE.AND UP1, UPT, UR8, URZ, UPT ;  /* 0x000000ff0800728c */ /* 0x000fd2000bf25270 */
[----:B------:R-:W-:Y:S05]  /*3810*/  BRA.U UP1, `(.L_x_69) ;  /* 0x0000000d01607547 */ /* 0x000fea000b800000 */
[----:B------:R-:W-:Y:S01]  /*3820*/  UMOV UR4, 0x40 ;  /* 0x0000004000047882 */ /* 0x000fe20000000000 */
[----:B------:R-:W-:Y:S01]  /*3830*/  NOP ;  /* 0x0000000000007918 */ /* 0x000fe20000000000 */
[----:B------:R-:W-:Y:S01]  /*3840*/  ULEA UR4, UR37, UR4, 0x18 ;  /* 0x0000000425047291 */ /* 0x000fe2000f8ec0ff */
[----:B------:R-:W-:Y:S02]  /*3850*/  UMOV UR5, 0x400 ;  /* 0x0000040000057882 */ /* 0x000fe40000000000 */
[----:B------:R-:W-:-:S06]  /*3860*/  ULEA UR37, UR37, UR5, 0x18 ;  /* 0x0000000525257291 */ /* 0x000fcc000f8ec0ff */
[----:B------:R-:W1:Y:S02]  /*3870*/  LDS.U8 R0, [UR4+0x1c] ;  /* 0x00001c04ff007984 */ /* 0x000e640008000000 */
[----:B-1----:R-:W-:-:S13]  /*3880*/  ISETP.NE.AND P0, PT, R0, RZ, PT ;  /* 0x000000ff0000720c */ /* 0x002fda0003f05270 */
[----:B------:R-:W-:Y:S05]  /*3890*/  @P0 BRA `(.L_x_70) ;  /* 0x0000000000580947 */ /* 0x000fea0003800000 */
[----:B------:R-:W-:-:S13]  /*38a0*/  ELECT P0, URZ, PT ;  /* 0x0000000000ff782f */ /* 0x000fda0003800000 */
[----:B------:R-:W-:Y:S05]  /*38b0*/  @!P0 BRA `(.L_x_71) ;  /* 0x0000000000608947 */ /* 0x000fea0003800000 */
[----:B------:R-:W-:Y:S01]  /*38c0*/  UMOV UR5, 0x10 ;  /* 0x0000001000057882 */ /* 0x000fe20000000000 */
[----:B------:R-:W-:Y:S01]  /*38d0*/  HFMA2 R0, -RZ, RZ, 0, 5.9604644775390625e-08 ;  /* 0x00000001ff007431 */ /* 0x000fe200000001ff */
[----:B------:R-:W-:-:S03]  /*38e0*/  MOV R2, 0xffff ;  /* 0x0000ffff00027802 */ /* 0x000fc60000000f00 */
[----:B------:R-:W-:Y:S04]  /*38f0*/  DEPBAR.LE SB1, 0x36 ;  /* 0x00009d800000791a */ /* 0x000fe80000000000 */
[----:B------:R-:W1:Y:S02]  /*3900*/  UTCATOMSWS.FIND_AND_SET.ALIGN UP0, UR5, UR5 ;  /* 0x00000005000575e3 */ /* 0x000e640008000800 */
[----:B-1----:R-:W-:Y:S01]  /*3910*/  MOV R3, UR5 ;  /* 0x0000000500037c02 */ /* 0x002fe20008000f00 */
[----:B------:R-:W-:Y:S06]  /*3920*/  BRA.U UP0, `(.L_x_72) ;  /* 0x0000000100187547 */ /* 0x000fec000b800000 */
.L_x_73:
[----:B------:R-:W-:Y:S05]  /*3930*/  NANOSLEEP 0x64 ;  /* 0x000000640000795d */ /* 0x000fea0003800000 */
[----:B------:R-:W-:-:S05]  /*3940*/  UMOV UR5, 0x10 ;  /* 0x0000001000057882 */ /* 0x000fca0000000000 */
[----:B------:R-:W-:Y:S04]  /*3950*/  DEPBAR.LE SB1, 0x36 ;  /* 0x00009d800000791a */ /* 0x000fe80000000000 */
[----:B------:R-:W1:Y:S02]  /*3960*/  UTCATOMSWS.FIND_AND_SET.ALIGN UP0, UR5, UR5 ;  /* 0x00000005000575e3 */ /* 0x000e640008000800 */
[----:B-1----:R-:W-:Y:S01]  /*3970*/  MOV R3, UR5 ;  /* 0x0000000500037c02 */ /* 0x002fe20008000f00 */
[----:B------:R-:W-:Y:S05]  /*3980*/  BRA.U !UP0, `(.L_x_73) ;  /* 0xfffffffd08e87547 */ /* 0x000fea000b83ffff */
.L_x_72:
[-C--:B------:R-:W-:Y:S02]  /*3990*/  SHF.L.U32 R2, R2, R3.reuse, RZ ;  /* 0x0000000302027219 */ /* 0x080fe400000006ff */
[----:B------:R-:W-:Y:S01]  /*39a0*/  SHF.L.U32 R0, R0, R3, RZ ;  /* 0x0000000300007219 */ /* 0x000fe200000006ff */
[----:B------:R-:W-:Y:S02]  /*39b0*/  IMAD.SHL.U32 R3, R3, 0x20, RZ ;  /* 0x0000002003037824 */ /* 0x000fe400078e00ff */
[----:B------:R1:W-:Y:S04]  /*39c0*/  ATOMS.OR RZ, [UR4+0x14], R2 ;  /* 0x00001402ffff798c */ /* 0x0003e8000b000004 */
[----:B------:R1:W-:Y:S04]  /*39d0*/  ATOMS.OR RZ, [UR4+0x18], R0 ;  /* 0x00001800ffff798c */ /* 0x0003e8000b000004 */
[----:B------:R1:W-:Y:S01]  /*39e0*/  STS [UR37+0x260], R3 ;  /* 0x00026003ff007988 */ /* 0x0003e20008000825 */
[----:B------:R-:W-:Y:S05]  /*39f0*/  BRA `(.L_x_71) ;  /* 0x0000000000107947 */ /* 0x000fea0003800000 */
.L_x_70:
[----:B------:R-:W-:Y:S02]  /*3a00*/  MOV R0, 0xffffffff ;  /* 0xffffffff00007802 */ /* 0x000fe40000000f00 */
[----:B------:R-:W-:-:S03]  /*3a10*/  MOV R2, 0x3a40 ;  /* 0x00003a4000027802 */ /* 0x000fc60000000f00 */
[----:B------:R1:W-:Y:S04]  /*3a20*/  STS [UR37+0x260], R0 ;  /* 0x00026000ff007988 */ /* 0x0003e80008000825 */
[----:B-1-3-5:R-:W-:Y:S05]  /*3a30*/  CALL.REL.NOINC `($__internal_1_$__cuda_sm10x_tcgen05_guardrail_trap_phase_invalid_during_alloc) ;  /* 0x0000006400607944 */ /* 0x02afea0003c00000 */
.L_x_71:
[----:B------:R-:W-:Y:S05]  /*3a40*/  WARPSYNC.ALL ;  /* 0x0000000000007948 */ /* 0x000fea0003800000 */
[----:B------:R-:W2:Y:S01]  /*3a50*/  S2UR UR6, SR_CgaCtaId ;  /* 0x00000000000679c3 */ /* 0x000ea20000008800 */
[----:B------:R-:W-:Y:S01]  /*3a60*/  UMOV UR4, 0x400 ;  /* 0x0000040000047882 */ /* 0x000fe20000000000 */
[----:B------:R-:W-:-:S06]  /*3a70*/  NOP ;  /* 0x0000000000007918 */ /* 0x000fcc0000000000 */
[----:B------:R-:W-:Y:S06]  /*3a80*/  BAR.ARV 0x6, 0xa0 ;  /* 0x0182800000007b1d */ /* 0x000fec0000002000 */
[----:B------:R-:W4:Y:S01]  /*3a90*/  LDCU UR7, c[0x0][0x38c] ;  /* 0x00007180ff0777ac */ /* 0x000f220008000800 */
[----:B------:R-:W-:Y:S01]  /*3aa0*/  IMAD.MOV.U32 R11, RZ, RZ, 0x1 ;  /* 0x00000001ff0b7424 */ /* 0x000fe200078e00ff */
[----:B------:R-:W-:Y:S01]  /*3ab0*/  CS2R R8, SRZ ;  /* 0x0000000000087805 */ /* 0x000fe2000001ff00 */
[----:B------:R-:W-:Y:S01]  /*3ac0*/  IMAD.MOV.U32 R10, RZ, RZ, RZ ;  /* 0x000000ffff0a7224 */ /* 0x000fe200078e00ff */
[----:B------:R-:W-:Y:S01]  /*3ad0*/  UMOV UR18, URZ ;  /* 0x000000ff00127c82 */ /* 0x000fe20008000000 */
[----:B------:R-:W-:Y:S01]  /*3ae0*/  UMOV UR17, URZ ;  /* 0x000000ff00117c82 */ /* 0x000fe20008000000 */
[----:B------:R-:W-:Y:S01]  /*3af0*/  UMOV UR20, 0x0 ;  /* 0x0000000000147882 */ /* 0x000fe20000000000 */
[----:B------:R-:W-:Y:S01]  /*3b00*/  UMOV UR21, 0x8200010 ;  /* 0x0820001000157882 */ /* 0x000fe20000000000 */
[----:B--2---:R-:W-:Y:S01]  /*3b10*/  ULEA UR6, UR6, UR4, 0x18 ;  /* 0x0000000406067291 */ /* 0x004fe2000f8ec0ff */
[----:B------:R-:W2:Y:S03]  /*3b20*/  LDCU UR4, c[0x0][0x38c] ;  /* 0x00007180ff0477ac */ /* 0x000ea60008000800 */
[----:B------:R-:W-:-:S02]  /*3b30*/  UIADD3 UR11, UPT, UPT, UR6, 0x8600, URZ ;  /* 0x00008600060b7890 */ /* 0x000fc4000fffe0ff */
[----:B----4-:R-:W-:-:S03]  /*3b40*/  UIADD3 UR7, UPT, UPT, UR7, 0x1f, URZ ;  /* 0x0000001f07077890 */ /* 0x010fc6000fffe0ff */
[----:B-1----:R-:W1:Y:S01]  /*3b50*/  LDS R0, [UR6+0x260] ;  /* 0x00026006ff007984 */ /* 0x002e620008000800 */
[----:B------:R-:W-:Y:S02]  /*3b60*/  UIADD3 UR12, UPT, UPT, UR6, 0x20600, URZ ;  /* 0x00020600060c7890 */ /* 0x000fe4000fffe0ff */
[----:B------:R-:W-:Y:S02]  /*3b70*/  USHF.R.S32.HI UR5, URZ, 0x1f, UR7 ;  /* 0x0000001fff057899 */ /* 0x000fe40008011407 */
[----:B------:R-:W-:Y:S02]  /*3b80*/  USHF.R.U32.HI UR11, URZ, 0x4, UR11 ;  /* 0x00000004ff0b7899 */ /* 0x000fe4000801160b */
[----:B------:R-:W-:Y:S02]  /*3b90*/  ULEA.HI UR5, UR5, UR7, URZ, 0x5 ;  /* 0x0000000705057291 */ /* 0x000fe4000f8f28ff */
[----:B------:R-:W-:Y:S02]  /*3ba0*/  USHF.R.U32.HI UR12, URZ, 0x4, UR12 ;  /* 0x00000004ff0c7899 */ /* 0x000fe4000801160c */
[----:B------:R-:W-:-:S02]  /*3bb0*/  USHF.R.S32.HI UR5, URZ, 0x5, UR5 ;  /* 0x00000005ff057899 */ /* 0x000fc40008011405 */
[----:B------:R-:W-:Y:S02]  /*3bc0*/  ULOP3.LUT UR11, UR11, 0x3fff, URZ, 0xc0, !UPT ;  /* 0x00003fff0b0b7892 */ /* 0x000fe4000f8ec0ff */
[----:B------:R-:W-:Y:S02]  /*3bd0*/  UISETP.LT.AND UP0, UPT, UR5, 0x1, UPT ;  /* 0x000000010500788c */ /* 0x000fe4000bf01270 */
[----:B------:R-:W-:Y:S02]  /*3be0*/  ULOP3.LUT UR12, UR12, 0x3fff, URZ, 0xc0, !UPT ;  /* 0x00003fff0c0c7892 */ /* 0x000fe4000f8ec0ff */
[----:B------:R-:W-:Y:S02]  /*3bf0*/  USEL UR10, UR5, 0x1, !UP0 ;  /* 0x00000001050a7887 */ /* 0x000fe4000c000000 */
[----:B------:R-:W-:Y:S02]  /*3c00*/  ULOP3.LUT UR11, UR11, 0x10000, URZ, 0xfc, !UPT ;  /* 0x000100000b0b7892 */ /* 0x000fe4000f8efcff */
[----:B------:R-:W-:-:S02]  /*3c10*/  ULOP3.LUT UR12, UR12, 0x10000, URZ, 0xfc, !UPT ;  /* 0x000100000c0c7892 */ /* 0x000fc4000f8efcff */
[----:B------:R-:W-:Y:S02]  /*3c20*/  UIADD3 UR10, UPT, UPT, -UR10, URZ, URZ ;  /* 0x000000ff0a0a7290 */ /* 0x000fe4000fffe1ff */
[----:B--2---:R-:W-:Y:S01]  /*3c30*/  UISETP.GE.AND UP3, UPT, UR4, 0x1, UPT ;  /* 0x000000010400788c */ /* 0x004fe2000bf66270 */
[----:B-1----:R-:W-:-:S15]  /*3c40*/  R2UR UR19, R0 ;  /* 0x00000000001372ca */ /* 0x002fde00000e0000 */
.L_x_80:
[----:B------:R-:W-:Y:S02]  /*3c50*/  LEA R0, R10, UR6, 0x3 ;  /* 0x000000060a007c11 */ /* 0x000fe4000f8e18ff */
[----:B------:R-:W-:Y:S02]  /*3c60*/  SHF.L.U32 R5, R9, 0x1f, RZ ;  /* 0x0000001f09057819 */ /* 0x000fe400000006ff */
[----:B------:R-:W-:Y:S01]  /*3c70*/  PLOP3.LUT P0, PT, PT, PT, UP3, 0x80, 0x8 ;  /* 0x000000000008781c */ /* 0x000fe20003f0f038 */
[----:B------:R-:W-:Y:S01]  /*3c80*/  VIADD R3, R0, 0x1c0 ;  /* 0x000001c000037836 */ /* 0x000fe20000000000 */
[----:B-1----:R-:W1:Y:S02]  /*3c90*/  SYNCS.PHASECHK.TRANS64.TRYWAIT P1, [R0+URZ+0x1b0], R5 ;  /* 0x0001b005000075a7 */ /* 0x002e6400080211ff */
[----:B-1--4-:R-:W-:Y:S09]  /*3ca0*/  @!P1 BRA `(.L_x_74) ;  /* 0x0000005c00509947 */ /* 0x012ff20003800000 */
.L_x_182:
[----:B------:R-:W-:Y:S01]  /*3cb0*/  LEA R4, R10, UR6, 0x4 ;  /* 0x000000060a047c11 */ /* 0x000fe2000f8e20ff */
[----:B------:R-:W-:Y:S01]  /*3cc0*/  @UP3 ULEA UR4, UR17, UR6, 0x3 ;  /* 0x0000000611043291 */ /* 0x000fe2000f8e18ff */
[----:B------:R-:W-:Y:S01]  /*3cd0*/  PLOP3.LUT P2, PT, PT, PT, PT, 0x80, 0x8 ;  /* 0x000000000008781c */ /* 0x000fe20003f4f070 */
[----:B------:R-:W-:Y:S01]  /*3ce0*/  ULEA UR9, UR18, UR6, 0x3 ;  /* 0x0000000612097291 */ /* 0x000fe2000f8e18ff */
[----:B------:R-:W-:Y:S02]  /*3cf0*/  PRMT R3, RZ, 0x654, R3 ;  /* 0x00000654ff037816 */ /* 0x000fe40000000003 */
[----:B-1----:R-:W1:Y:S01]  /*3d00*/  LDS.128 R4, [R4+0x240] ;  /* 0x0002400004047984 */ /* 0x002e620000000c00 */
[----:B------:R-:W-:Y:S02]  /*3d10*/  @P0 SHF.L.U32 R2, R8, 0x1f, RZ ;  /* 0x0000001f08020819 */ /* 0x000fe400000006ff */
[----:B------:R-:W-:Y:S01]  /*3d20*/  SHF.L.U32 R0, R11, 0x1f, RZ ;  /* 0x0000001f0b007819 */ /* 0x000fe200000006ff */
[----:B------:R-:W-:Y:S01]  /*3d30*/  @!PT LDS RZ, [RZ] ;  /* 0x00000000fffff984 */ /* 0x000fe20000000800 */
[----:B------:R-:W-:Y:S01]  /*3d40*/  @!PT LDS RZ, [RZ] ;  /* 0x00000000fffff984 */ /* 0x000fe20000000800 */
[----:B------:R-:W-:Y:S01]  /*3d50*/  @!PT LDS RZ, [RZ] ;  /* 0x00000000fffff984 */ /* 0x000fe20000000800 */
[----:B------:R-:W-:Y:S01]  /*3d60*/  @!PT LDS RZ, [RZ] ;  /* 0x00000000fffff984 */ /* 0x000fe20000000800 */
[----:B------:R2:W-:Y:S06]  /*3d70*/  MEMBAR.ALL.CTA ;  /* 0x0000000000007992 */ /* 0x0005ec0000008000 */
[----:B--2---:R-:W2:Y:S02]  /*3d80*/  FENCE.VIEW.ASYNC.S ;  /* 0x00000000000073c6 */ /* 0x004ea40000000000 */
[----:B--2---:R2:W-:Y:S01]  /*3d90*/  SYNCS.ARRIVE.TRANS64.RED.A1T0 RZ, [R3+URZ], RZ ;  /* 0x000000ff03ff79a7 */ /* 0x0045e200081004ff */
[----:B------:R2:W4:Y:S01]  /*3da0*/  @P0 SYNCS.PHASECHK.TRANS64.TRYWAIT P2, [UR4], R2 ;  /* 0x00000002ff0005a7 */ /* 0x0005220008041104 */
[----:B-1----:R-:W-:Y:S01]  /*3db0*/  LOP3.LUT P1, RZ, R6, 0x1, RZ, 0xc0, !PT ;  /* 0x0000000106ff7812 */ /* 0x002fe2000782c0ff */
[----:B------:R-:W1:Y:S02]  /*3dc0*/  SYNCS.PHASECHK.TRANS64.TRYWAIT P0, [UR9+0x1f0], R0 ;  /* 0x0001f000ff0075a7 */ /* 0x000e640008001109 */
[----:B-12-4-:R-:W-:Y:S10]  /*3dd0*/  @!P0 BRA `(.L_x_75) ;  /* 0x0000005c00188947 */ /* 0x016ff40003800000 */
.L_x_184:
[----:B------:R-:W-:Y:S01]  /*3de0*/  IADD3 R10, PT, PT, R10, 0x1, RZ ;  /* 0x000000010a0a7810 */ /* 0x000fe20007ffe0ff */
[----:B------:R-:W-:Y:S06]  /*3df0*/  BRA.U !UP3, `(.L_x_76) ;  /* 0x000000010b887547 */ /* 0x000fec000b800000 */
[----:B------:R-:W-:Y:S02]  /*3e00*/  ULEA UR8, UR18, UR19, 0x7 ;  /* 0x0000001312087291 */ /* 0x000fe4000f8e38ff */
[----:B------:R-:W-:Y:S01]  /*3e10*/  UPLOP3.LUT UP4, UPT, UPT, UPT, UPT, 0x40, 0x4 ;  /* 0x000000000004789c */ /* 0x000fe20003f8e870 */
[----:B------:R-:W-:Y:S01]  /*3e20*/  UMOV UR16, UR10 ;  /* 0x0000000a00107c82 */ /* 0x000fe20008000000 */
[----:B------:R-:W-:Y:S01]  /*3e30*/  UMOV UR15, UR5 ;  /* 0x00000005000f7c82 */ /* 0x000fe20008000000 */
[----:B------:R-:W-:-:S08]  /*3e40*/  UMOV UR14, UR17 ;  /* 0x00000011000e7c82 */ /* 0x000fd00008000000 */
.L_x_79:
[----:B------:R-:W-:Y:S02]  /*3e50*/  UIADD3 UR16, UPT, UPT, UR16, 0x1, URZ ;  /* 0x0000000110107890 */ /* 0x000fe4000fffe0ff */
[----:B--2---:R-:W-:Y:S02]  /*3e60*/  ULEA UR7, UR14, UR6, 0x3 ;  /* 0x000000060e077291 */ /* 0x004fe4000f8e18ff */
[----:B------:R-:W-:Y:S01]  /*3e70*/  UISETP.NE.AND UP0, UPT, UR16, URZ, UPT ;  /* 0x000000ff1000728c */ /* 0x000fe2000bf05270 */
[----:B----4-:R-:W-:Y:S10]  /*3e80*/  @P2 BRA `(.L_x_77) ;  /* 0x00000000000c2947 */ /* 0x010ff40003800000 */
[----:B-1----:R-:W-:Y:S04]  /*3e90*/  SHF.L.U32 R3, R8, 0x1f, RZ ;  /* 0x0000001f08037819 */ /* 0x002fe800000006ff */
[----:B------:R-:W1:Y:S02]  /*3ea0*/  SYNCS.PHASECHK.TRANS64.TRYWAIT P0, [UR7], R3 ;  /* 0x00000003ff0075a7 */ /* 0x000e640008001107 */
[----:B-1----:R-:W-:Y:S05]  /*3eb0*/  @!P0 BRA `(.L_x_78) ;  /* 0x0000005800f88947 */ /* 0x002fea0003800000 */
.L_x_77:
[----:B------:R-:W-:Y:S01]  /*3ec0*/  UISETP.NE.AND UP1, UPT, UR15, 0x1, UPT ;  /* 0x000000010f00788c */ /* 0x000fe2000bf25270 */
[----:B------:R-:W-:Y:S01]  /*3ed0*/  PLOP3.LUT P2, PT, PT, PT, PT, 0x80, 0x8 ;  /* 0x000000000008781c */ /* 0x000fe20003f4f070 */
[----:B------:R-:W-:Y:S02]  /*3ee0*/  UIADD3 UR17, UPT, UPT, UR14, 0x1, URZ ;  /* 0x000000010e117890 */ /* 0x000fe4000fffe0ff */
[----:B------:R-:W-:Y:S02]  /*3ef0*/  ULEA UR22, UR14, UR12, 0x8 ;  /* 0x0000000c0e167291 */ /* 0x000fe4000f8e40ff */
[----:B------:R-:W-:Y:S01]  /*3f00*/  UISETP.NE.AND UP2, UPT, UR17, 0x18, UPT ;  /* 0x000000181100788c */ /* 0x000fe2000bf45270 */
[----:B------:R-:W-:Y:S01]  /*3f10*/  PLOP3.LUT P0, PT, PT, PT, UP1, 0x80, 0x8 ;  /* 0x000000000008781c */ /* 0x000fe20003f0f018 */
[----:B------:R-:W-:Y:S02]  /*3f20*/  ULEA UR24, UR14, UR11, 0x8 ;  /* 0x0000000b0e187291 */ /* 0x000fe4000f8e40ff */
[----:B------:R-:W-:Y:S02]  /*3f30*/  USEL UR13, URZ, 0x1, UP2 ;  /* 0x00000001ff0d7887 */ /* 0x000fe40009000000 */
[----:B------:R-:W-:Y:S02]  /*3f40*/  USEL UR17, UR17, URZ, UP2 ;  /* 0x000000ff11117287 */ /* 0x000fe40009000000 */
[----:B------:R-:W-:Y:S02]  /*3f50*/  UIADD3 UR7, UPT, UPT, UR7, 0xc0, URZ ;  /* 0x000000c007077890 */ /* 0x000fe4000fffe0ff */
[----:B------:R-:W-:Y:S01]  /*3f60*/  @UP1 ULEA UR4, UR17, UR6, 0x3 ;  /* 0x0000000611041291 */ /* 0x000fe2000f8e18ff */
[----:B------:R-:W-:Y:S01]  /*3f70*/  LOP3.LUT R8, R8, UR13, RZ, 0x3c, !PT ;  /* 0x0000000d08087c12 */ /* 0x000fe2000f8e3cff */
[----:B------:R-:W-:Y:S01]  /*3f80*/  UMOV UR23, 0xc0004010 ;  /* 0xc000401000177882 */ /* 0x000fe20000000000 */
[----:B------:R-:W-:Y:S01]  /*3f90*/  UMOV UR25, 0xc0004010 ;  /* 0xc000401000197882 */ /* 0x000fe20000000000 */
[----:B------:R-:W-:Y:S01]  /*3fa0*/  UIADD3 UR15, UPT, UPT, UR15, -0x1, URZ ;  /* 0xffffffff0f0f7890 */ /* 0x000fe2000fffe0ff */
[----:B-1----:R-:W-:Y:S01]  /*3fb0*/  @P0 SHF.L.U32 R0, R8, 0x1f, RZ ;  /* 0x0000001f08000819 */ /* 0x002fe200000006ff */
[----:B------:R-:W-:Y:S03]  /*3fc0*/  UMOV UR14, UR17 ;  /* 0x00000011000e7c82 */ /* 0x000fe60008000000 */
[----:B------:R2:W4:Y:S01]  /*3fd0*/  @P0 SYNCS.PHASECHK.TRANS64.TRYWAIT P2, [UR4], R0 ;  /* 0x00000000ff0005a7 */ /* 0x0005220008041104 */
[----:B------:R2:W-:Y:S01]  /*3fe0*/  UTCQMMA gdesc[UR24], gdesc[UR22], tmem[UR8], tmem[UR20], idesc[UR21], UP4 ;  /* 0x00ff1416180075ea */ /* 0x0005e2000a000308 */
[----:B------:R-:W-:Y:S01]  /*3ff0*/  UPLOP3.LUT UP4, UPT, UPT, UPT, UPT, 0x80, 0x8 ;  /* 0x000000000008789c */ /* 0x000fe20003f8f070 */
[----:B------:R2:W-:Y:S01]  /*4000*/  UTCBAR [UR7], URZ ;  /* 0x000000ff070073e9 */ /* 0x0005e200080000ff */
[----:B------:R-:W-:Y:S09]  /*4010*/  BRA.U UP0, `(.L_x_79) ;  /* 0xfffffffd008c7547 */ /* 0x000ff2000b83ffff */
.L_x_76:
[----:B------:R-:W-:Y:S01]  /*4020*/  UIADD3 UR18, UPT, UPT, UR18, 0x1, URZ ;  /* 0x0000000112127890 */ /* 0x000fe2000fffe0ff */
[C---:B------:R-:W-:Y:S01]  /*4030*/  ISETP.NE.AND P0, PT, R10.reuse, 0x2, PT ;  /* 0x000000020a00780c */ /* 0x040fe20003f05270 */
[----:B------:R-:W-:Y:S02]  /*4040*/  UIADD3 UR9, UPT, UPT, UR9, 0x1d0, URZ ;  /* 0x000001d009097890 */ /* 0x000fe4000fffe0ff */
[----:B------:R-:W-:Y:S01]  /*4050*/  UISETP.NE.AND UP0, UPT, UR18, 0x4, UPT ;  /* 0x000000041200788c */ /* 0x000fe2000bf05270 */
[----:B-12---:R-:W-:Y:S02]  /*4060*/  SEL R0, RZ, 0x1, P0 ;  /* 0x00000001ff007807 */ /* 0x006fe40000000000 */
[----:B------:R-:W-:Y:S01]  /*4070*/  SEL R10, R10, RZ, P0 ;  /* 0x000000ff0a0a7207 */ /* 0x000fe20000000000 */
[----:B------:R-:W-:Y:S01]  /*4080*/  USEL UR4, URZ, 0x1, UP0 ;  /* 0x00000001ff047887 */ /* 0x000fe20008000000 */
[----:B------:R-:W-:Y:S01]  /*4090*/  LOP3.LUT R9, R9, R0, RZ, 0x3c, !PT ;  /* 0x0000000009097212 */ /* 0x000fe200078e3cff */
[----:B------:R-:W-:Y:S01]  /*40a0*/  USEL UR18, UR18, URZ, UP0 ;  /* 0x000000ff12127287 */ /* 0x000fe20008000000 */
[----:B------:R1:W-:Y:S03]  /*40b0*/  UTCBAR [UR9], URZ ;  /* 0x000000ff090073e9 */ /* 0x0003e600080000ff */
[----:B------:R-:W-:Y:S01]  /*40c0*/  LOP3.LUT R11, R11, UR4, RZ, 0x3c, !PT ;  /* 0x000000040b0b7c12 */ /* 0x000fe2000f8e3cff */
[----:B------:R-:W-:Y:S07]  /*40d0*/  @P1 BRA `(.L_x_80) ;  /* 0xfffffff800dc1947 */ /* 0x000fee000383ffff */
[----:B------:R-:W2:Y:S01]  /*40e0*/  S2UR UR4, SR_CgaCtaId ;  /* 0x00000000000479c3 */ /* 0x000ea20000008800 */
[----:B------:R-:W-:Y:S01]  /*40f0*/  ELECT P0, URZ, PT ;  /* 0x0000000000ff782f */ /* 0x000fe20003800000 */
[----:B------:R-:W-:Y:S01]  /*4100*/  IMAD.MOV.U32 R0, RZ, RZ, 0x1 ;  /* 0x00000001ff007424 */ /* 0x000fe200078e00ff */
[----:B------:R-:W-:Y:S01]  /*4110*/  UIADD3 UR6, UPT, UPT, UR6, 0x1f0, URZ ;  /* 0x000001f006067890 */ /* 0x000fe2000fffe0ff */
[----:B------:R-:W-:Y:S01]  /*4120*/  SHF.L.U32 R3, R11, 0x1f, RZ ;  /* 0x0000001f0b037819 */ /* 0x000fe200000006ff */
[----:B------:R-:W-:-:S03]  /*4130*/  UMOV UR5, 0x40 ;  /* 0x0000004000057882 */ /* 0x000fc60000000000 */
[----:B------:R-:W-:Y:S01]  /*4140*/  UVIRTCOUNT.DEALLOC.SMPOOL 0x80 ;  /* 0x000000800000784c */ /* 0x000fe20000000000 */
[----:B--2---:R-:W-:Y:S02]  /*4150*/  ULEA UR4, UR4, UR5, 0x18 ;  /* 0x0000000504047291 */ /* 0x004fe4000f8ec0ff */
[----:B------:R-:W-:-:S07]  /*4160*/  ULEA UR5, UR18, UR6, 0x3 ;  /* 0x0000000612057291 */ /* 0x000fce000f8e18ff */
[----:B------:R2:W-:Y:S02]  /*4170*/  @P0 STS.U8 [UR4+0x1c], R0 ;  /* 0x00001c00ff000988 */ /* 0x0005e40008000004 */
[----:B------:R-:W3:Y:S02]  /*4180*/  SYNCS.PHASECHK.TRANS64.TRYWAIT P0, [UR5], R3 ;  /* 0x00000003ff0075a7 */ /* 0x000ee40008001105 */
[----:B--23--:R-:W-:Y:S05]  /*4190*/  @!P0 BRA `(.L_x_81) ;  /* 0x0000005800588947 */ /* 0x00cfea0003800000 */
.L_x_187:
[----:B------:R-:W-:-:S04]  /*41a0*/  UIADD3 UR7, UPT, UPT, UR18, 0x1, URZ ;  /* 0x0000000112077890 */ /* 0x000fc8000fffe0ff */
[----:B------:R-:W-:-:S04]  /*41b0*/  UISETP.NE.AND UP0, UPT, UR7, 0x4, UPT ;  /* 0x000000040700788c */ /* 0x000fc8000bf05270 */
[----:B------:R-:W-:Y:S02]  /*41c0*/  USEL UR8, URZ, 0x1, UP0 ;  /* 0x00000001ff087887 */ /* 0x000fe40008000000 */
[----:B------:R-:W-:-:S04]  /*41d0*/  USEL UR7, UR7, URZ, UP0 ;  /* 0x000000ff07077287 */ /* 0x000fc80008000000 */
[----:B------:R-:W-:Y:S01]  /*41e0*/  ULEA UR5, UR7, UR6, 0x3 ;  /* 0x0000000607057291 */ /* 0x000fe2000f8e18ff */
[----:B------:R-:W-:-:S04]  /*41f0*/  LOP3.LUT R2, R11, UR8, RZ, 0x3c, !PT ;  /* 0x000000080b027c12 */ /* 0x000fc8000f8e3cff */
[----:B--2---:R-:W-:-:S04]  /*4200*/  SHF.L.U32 R3, R2, 0x1f, RZ ;  /* 0x0000001f02037819 */ /* 0x004fc800000006ff */
[----:B------:R-:W2:Y:S02]  /*4210*/  SYNCS.PHASECHK.TRANS64.TRYWAIT P0, [UR5], R3 ;  /* 0x00000003ff0075a7 */ /* 0x000ea40008001105 */
[----:B--2---:R-:W-:Y:S05]  /*4220*/  @!P0 BRA `(.L_x_82) ;  /* 0x00000058004c8947 */ /* 0x004fea0003800000 */
.L_x_189:
        /* <DEDUP_REMOVED lines=9> */
.L_x_191:
[----:B------:R-:W-:-:S04]  /*42c0*/  UIADD3 UR7, UPT, UPT, UR7, 0x1, URZ ;  /* 0x0000000107077890 */ /* 0x000fc8000fffe0ff */
[----:B------:R-:W-:-:S04]  /*42d0*/  UISETP.NE.AND UP0, UPT, UR7, 0x4, UPT ;  /* 0x000000040700788c */ /* 0x000fc8000bf05270 */
[----:B------:R-:W-:Y:S02]  /*42e0*/  USEL UR5, URZ, 0x1, UP0 ;  /* 0x00000001ff057887 */ /* 0x000fe40008000000 */
[----:B------:R-:W-:-:S04]  /*42f0*/  USEL UR7, UR7, URZ, UP0 ;  /* 0x000000ff07077287 */ /* 0x000fc80008000000 */
[----:B------:R-:W-:Y:S01]  /*4300*/  ULEA UR7, UR7, UR6, 0x3 ;  /* 0x0000000607077291 */ /* 0x000fe2000f8e18ff */
[----:B--2---:R-:W-:-:S04]  /*4310*/  LOP3.LUT R3, R2, UR5, RZ, 0x3c, !PT ;  /* 0x0000000502037c12 */ /* 0x004fc8000f8e3cff */
[----:B------:R-:W-:-:S04]  /*4320*/  SHF.L.U32 R3, R3, 0x1f, RZ ;  /* 0x0000001f03037819 */ /* 0x000fc800000006ff */
[----:B------:R-:W2:Y:S02]  /*4330*/  SYNCS.PHASECHK.TRANS64.TRYWAIT P0, [UR7], R3 ;  /* 0x00000003ff0075a7 */ /* 0x000ea40008001107 */
[----:B--2---:R-:W-:Y:S05]  /*4340*/  @!P0 BRA `(.L_x_84) ;  /* 0x0000005800348947 */ /* 0x004fea0003800000 */
.L_x_193:
[----:B------:R-:W-:Y:S01]  /*4350*/  NOP ;  /* 0x0000000000007918 */ /* 0x000fe20000000000 */
[----:B--2---:R-:W2:Y:S01]  /*4360*/  LDS R0, [UR4+0x14] ;  /* 0x00001404ff007984 */ /* 0x004ea20008000800 */
[----:B------:R-:W-:Y:S01]  /*4370*/  ULOP3.LUT UR6, UR19, 0xffff, URZ, 0xc0, !UPT ;  /* 0x0000ffff13067892 */ /* 0x000fe2000f8ec0ff */
[----:B------:R-:W-:Y:S01]  /*4380*/  UMOV UR8, 0xffff ;  /* 0x0000ffff00087882 */ /* 0x000fe20000000000 */
[----:B------:R-:W-:Y:S02]  /*4390*/  UMOV UR5, 0x1 ;  /* 0x0000000100057882 */ /* 0x000fe40000000000 */
[----:B------:R-:W-:-:S04]  /*43a0*/  USHF.R.U32.HI UR6, URZ, 0x5, UR6 ;  /* 0x00000005ff067899 */ /* 0x000fc80008011606 */
[----:B------:R-:W-:Y:S02]  /*43b0*/  USHF.L.U32 UR8, UR8, UR6, URZ ;  /* 0x0000000608087299 */ /* 0x000fe400080006ff */
[----:B------:R-:W-:-:S04]  /*43c0*/  USHF.L.U32 UR5, UR5, UR6, URZ ;  /* 0x0000000605057299 */ /* 0x000fc800080006ff */
[----:B--2---:R-:W-:-:S04]  /*43d0*/  LOP3.LUT R0, R0, UR8, RZ, 0xc0, !PT ;  /* 0x0000000800007c12 */ /* 0x004fc8000f8ec0ff */
[----:B------:R-:W-:-:S13]  /*43e0*/  ISETP.NE.AND P0, PT, R0, UR8, PT ;  /* 0x0000000800007c0c */ /* 0x000fda000bf05270 */
[----:B------:R-:W-:Y:S05]  /*43f0*/  @P0 BRA `(.L_x_85) ;  /* 0x0000000000580947 */ /* 0x000fea0003800000 */
[----:B------:R-:W2:Y:S02]  /*4400*/  LDS R0, [UR4+0x18] ;  /* 0x00001804ff007984 */ /* 0x000ea40008000800 */
[----:B--2---:R-:W-:-:S04]  /*4410*/  LOP3.LUT R0, R0, UR5, RZ, 0xc0, !PT ;  /* 0x0000000500007c12 */ /* 0x004fc8000f8ec0ff */
[----:B------:R-:W-:-:S13]  /*4420*/  ISETP.NE.AND P0, PT, R0, UR5, PT ;  /* 0x0000000500007c0c */ /* 0x000fda000bf05270 */
[----:B------:R-:W-:Y:S05]  /*4430*/  @P0 BRA `(.L_x_86) ;  /* 0x00000000003c0947 */ /* 0x000fea0003800000 */
[----:B------:R-:W2:Y:S01]  /*4440*/  S2R R2, SR_LANEID ;  /* 0x0000000000027919 */ /* 0x000ea20000000000 */
[----:B------:R-:W-:Y:S01]  /*4450*/  ULOP3.LUT UR8, URZ, UR8, URZ, 0x33, !UPT ;  /* 0x00000008ff087292 */ /* 0x000fe2000f8e33ff */
[----:B------:R-:W-:Y:S01]  /*4460*/  LOP3.LUT R4, RZ, UR5, RZ, 0x33, !PT ;  /* 0x00000005ff047c12 */ /* 0x000fe2000f8e33ff */
[----:B------:R-:W-:Y:S02]  /*4470*/  VOTEU.ANY UR7, UPT, PT ;  /* 0x0000000000077886 */ /* 0x000fe400038e0100 */
[----:B------:R-:W-:Y:S01]  /*4480*/  UFLO.U32 UR7, UR7 ;  /* 0x00000007000772bd */ /* 0x000fe200080e0000 */
[----:B------:R-:W3:Y:S01]  /*4490*/  REDUX UR5, R4 ;  /* 0x00000000040573c4 */ /* 0x000ee20000000000 */
[----:B------:R-:W-:-:S06]  /*44a0*/  IMAD.U32 R0, RZ, RZ, UR8 ;  /* 0x00000008ff007e24 */ /* 0x000fcc000f8e00ff */
[----:B------:R1:W-:Y:S01]  /*44b0*/  UTCATOMSWS.AND URZ, UR8 ;  /* 0x0000000800ff79e3 */ /* 0x0003e20008000000 */
[----:B------:R-:W4:Y:S01]  /*44c0*/  REDUX UR6, R0 ;  /* 0x00000000000673c4 */ /* 0x000f220000000000 */
[----:B--2---:R-:W-:Y:S01]  /*44d0*/  ISETP.EQ.U32.AND P0, PT, R2, UR7, PT ;  /* 0x0000000702007c0c */ /* 0x004fe2000bf02070 */
[----:B---3--:R-:W-:Y:S01]  /*44e0*/  IMAD.U32 R2, RZ, RZ, UR5 ;  /* 0x00000005ff027e24 */ /* 0x008fe2000f8e00ff */
[----:B----4-:R-:W-:-:S11]  /*44f0*/  MOV R3, UR6 ;  /* 0x0000000600037c02 */ /* 0x010fd60008000f00 */
[----:B------:R1:W-:Y:S04]  /*4500*/  @P0 ATOMS.AND RZ, [UR4+0x14], R3 ;  /* 0x00001403ffff098c */ /* 0x0003e8000a800004 */
[----:B------:R1:W-:Y:S01]  /*4510*/  @P0 ATOMS.AND RZ, [UR4+0x18], R2 ;  /* 0x00001802ffff098c */ /* 0x0003e2000a800004 */
[----:B------:R-:W-:Y:S05]  /*4520*/  BRA `(.L_x_87) ;  /* 0x0000000000147947 */ /* 0x000fea0003800000 */
.L_x_86:
[----:B------:R-:W-:Y:S02]  /*4530*/  MOV R2, 0x4550 ;  /* 0x0000455000027802 */ /* 0x000fe40000000f00 */
[----:B-1--45:R-:W-:Y:S05]  /*4540*/  CALL.REL.NOINC `($__internal_0_$__cuda_sm10x_tcgen05_guardrail_trap_col_being_dealloced_not_returned_by_alloc) ;  /* 0x0000005800907944 */ /* 0x032fea0003c00000 */
[----:B------:R-:W-:Y:S05]  /*4550*/  BRA `(.L_x_87) ;  /* 0x0000000000087947 */ /* 0x000fea0003800000 */
.L_x_85:
[----:B------:R-:W-:Y:S02]  /*4560*/  MOV R2, 0x4580 ;  /* 0x0000458000027802 */ /* 0x000fe40000000f00 */
[----:B-1--45:R-:W-:Y:S05]  /*4570*/  CALL.REL.NOINC `($__internal_2_$__cuda_sm10x_tcgen05_guardrail_trap_unallocated_columns_being_dealloced) ;  /* 0x00000058009c7944 */ /* 0x032fea0003c00000 */
.L_x_87:
[----:B------:R-:W-:Y:S01]  /*4580*/  NOP ;  /* 0x0000000000007918 */ /* 0x000fe20000000000 */
[----:B-1----:R-:W-:Y:S05]  /*4590*/  EXIT ;  /* 0x000000000000794d */ /* 0x002fea0003800000 */
.L_x_69:
[----:B------:R-:W-:-:S09]  /*45a0*/  UISETP.NE.OR UP2, UPT, UR8, 0x3, !UP2 ;  /* 0x000000030800788c */ /* 0x000fd2000d745670 */
[----:B------:R-:W-:Y:S05]  /*45b0*/  BRA.U UP2, `(.L_x_88) ;  /* 0x0000000d02407547 */ /* 0x000fea000b800000 */
[----:B------:R-:W1:Y:S01]  /*45c0*/  LDC R0, c[0x0][0xb30] ;  /* 0x0002cc00ff007b82 */ /* 0x000e620000000800 */
[----:B------:R-:W2:Y:S01]  /*45d0*/  LDCU.64 UR8, c[0x0][0x888] ;  /* 0x00011100ff0877ac */ /* 0x000ea20008000a00 */
[----:B------:R-:W-:Y:S02]  /*45e0*/  HFMA2 R29, -RZ, RZ, 0, 0 ;  /* 0x00000000ff1d7431 */ /* 0x000fe400000001ff */
[----:B------:R-:W-:Y:S01]  /*45f0*/  IMAD.MOV.U32 R31, RZ, RZ, 0x1 ;  /* 0x00000001ff1f7424 */ /* 0x000fe200078e00ff */
[----:B------:R-:W-:Y:S01]  /*4600*/  MOV R23, 0x2000 ;  /* 0x0000200000177802 */ /* 0x000fe20000000f00 */
[----:B------:R-:W4:Y:S01]  /*4610*/  LDCU.64 UR4, c[0x0][0x890] ;  /* 0x00011200ff0477ac */ /* 0x000f220008000a00 */
[----:B------:R-:W-:Y:S01]  /*4620*/  IMAD.MOV.U32 R30, RZ, RZ, RZ ;  /* 0x000000ffff1e7224 */ /* 0x000fe200078e00ff */
[----:B------:R-:W3:Y:S01]  /*4630*/  LDC R19, c[0x0][0x370] ;  /* 0x0000dc00ff137b82 */ /* 0x000ee20000000800 */
[----:B------:R-:W-:Y:S01]  /*4640*/  UMOV UR7, 0x400 ;  /* 0x0000040000077882 */ /* 0x000fe20000000000 */
[----:B------:R-:W-:-:S02]  /*4650*/  UPLOP3.LUT UP1, UPT, UPT, UPT, UPT, 0x40, 0x4 ;  /* 0x000000000004789c */ /* 0x000fc40003f2e870 */
[----:B------:R-:W-:-:S04]  /*4660*/  ULEA UR7, UR37, UR7, 0x18 ;  /* 0x0000000725077291 */ /* 0x000fc8000f8ec0ff */
[----:B------:R-:W3:Y:S01]  /*4670*/  LDC R2, c[0x0][0xb0c] ;  /* 0x0002c300ff027b82 */ /* 0x000ee20000000800 */
[----:B------:R-:W-:Y:S02]  /*4680*/  UIADD3 UR13, UPT, UPT, UR7, 0x188, URZ ;  /* 0x00000188070d7890 */ /* 0x000fe4000fffe0ff */
[----:B--2---:R-:W-:Y:S02]  /*4690*/  UISETP.NE.U32.AND UP2, UPT, UR8, URZ, UPT ;  /* 0x000000ff0800728c */ /* 0x004fe4000bf45070 */
[----:B------:R-:W-:Y:S02]  /*46a0*/  UIADD3 UR17, UPT, UPT, UR7, 0x180, URZ ;  /* 0x0000018007117890 */ /* 0x000fe4000fffe0ff */
[----:B----4-:R-:W-:Y:S01]  /*46b0*/  UISETP.NE.U32.AND UP3, UPT, UR4, URZ, UPT ;  /* 0x000000ff0400728c */ /* 0x010fe2000bf65070 */
[----:B------:R-:W2:Y:S01]  /*46c0*/  LDC R18, c[0x0][0xb20] ;  /* 0x0002c800ff127b82 */ /* 0x000ea20000000800 */
[----:B-1----:R-:W-:Y:S01]  /*46d0*/  ISETP.NE.AND P1, PT, R0, 0x1, PT ;  /* 0x000000010000780c */ /* 0x002fe20003f25270 */
[----:B------:R-:W-:-:S02]  /*46e0*/  UISETP.NE.AND.EX UP2, UPT, UR9, URZ, UPT, UP2 ;  /* 0x000000ff0900728c */ /* 0x000fc4000bf45320 */
[----:B------:R-:W-:Y:S02]  /*46f0*/  UPRMT UR13, UR37, 0x654, UR13 ;  /* 0x00000654250d7896 */ /* 0x000fe4000800000d */
[----:B------:R-:W-:Y:S02]  /*4700*/  UISETP.NE.AND.EX UP3, UPT, UR5, URZ, UPT, UP3 ;  /* 0x000000ff0500728c */ /* 0x000fe4000bf65330 */
[----:B------:R-:W1:Y:S08]  /*4710*/  LDC.64 R32, c[0x0][0x348] ;  /* 0x0000d200ff207b82 */ /* 0x000e700000000a00 */
[----:B------:R-:W4:Y:S08]  /*4720*/  LDC.64 R16, c[0x0][0xb10] ;  /* 0x0002c400ff107b82 */ /* 0x000f300000000a00 */
[----:B------:R-:W1:Y:S08]  /*4730*/  LDC.64 R6, c[0x0][0xb18] ;  /* 0x0002c600ff067b82 */ /* 0x000e700000000a00 */
[----:B------:R-:W1:Y:S08]  /*4740*/  LDC.64 R4, c[0x0][0xb28] ;  /* 0x0002ca00ff047b82 */ /* 0x000e700000000a00 */
[----:B--23--:R-:W1:Y:S02]  /*4750*/  LDC R22, c[0x0][0x374] ;  /* 0x0000dd00ff167b82 */ /* 0x00ce640000000800 */
.L_x_97:
[C---:B------:R-:W-:Y:S02]  /*4760*/  LEA R0, R30.reuse, UR7, 0x3 ;  /* 0x000000071e007c11 */ /* 0x040fe4000f8e18ff */
[----:B------:R-:W-:Y:S02]  /*4770*/  SHF.L.U32 R3, R29, 0x1f, RZ ;  /* 0x0000001f1d037819 */ /* 0x000fe400000006ff */
[----:B------:R-:W-:Y:S02]  /*4780*/  LEA R24, R30, UR7, 0x4 ;  /* 0x000000071e187c11 */ /* 0x000fe4000f8e20ff */
[----:B--2---:R-:W2:Y:S02]  /*4790*/  SYNCS.PHASECHK.TRANS64.TRYWAIT P0, [R0+URZ+0x1b0], R3 ;  /* 0x0001b003000075a7 */ /* 0x004ea400080011ff */
[----:B--2---:R-:W-:Y:S05]  /*47a0*/  @!P0 BRA `(.L_x_89) ;  /* 0x0000005400348947 */ /* 0x004fea0003800000 */
.L_x_194:
[----:B------:R-:W-:Y:S01]  /*47b0*/  ISETP.GE.AND P0, PT, R72, 0x1, PT ;  /* 0x000000014800780c */ /* 0x000fe20003f06270 */
[----:B------:R-:W3:Y:S01]  /*47c0*/  LDS.128 R24, [R24+0x240] ;  /* 0x0002400018187984 */ /* 0x000ee20000000c00 */
[----:B--2---:R-:W-:Y:S01]  /*47d0*/  VIADD R0, R0, 0x1c0 ;  /* 0x000001c000007836 */ /* 0x004fe20000000000 */
[----:B------:R-:W-:Y:S01]  /*47e0*/  @!PT LDS RZ, [RZ] ;  /* 0x00000000fffff984 */ /* 0x000fe20000000800 */
[----:B------:R-:W-:Y:S01]  /*47f0*/  @!PT LDS RZ, [RZ] ;  /* 0x00000000fffff984 */ /* 0x000fe20000000800 */
[----:B------:R-:W-:Y:S01]  /*4800*/  @!PT LDS RZ, [RZ] ;  /* 0x00000000fffff984 */ /* 0x000fe20000000800 */
[----:B------:R-:W-:Y:S01]  /*4810*/  @!PT LDS RZ, [RZ] ;  /* 0x00000000fffff984 */ /* 0x000fe20000000800 */
[----:B------:R2:W-:Y:S06]  /*4820*/  MEMBAR.ALL.CTA ;  /* 0x0000000000007992 */ /* 0x0005ec0000008000 */
[----:B--2---:R-:W2:Y:S01]  /*4830*/  FENCE.VIEW.ASYNC.S ;  /* 0x00000000000073c6 */ /* 0x004ea20000000000 */
[----:B------:R-:W-:Y:S04]  /*4840*/  PRMT R0, RZ, 0x654, R0 ;  /* 0x00000654ff007816 */ /* 0x000fe80000000000 */
[----:B--2---:R2:W-:Y:S01]  /*4850*/  SYNCS.ARRIVE.TRANS64.RED.A1T0 RZ, [R0+URZ], RZ ;  /* 0x000000ff00ff79a7 */ /* 0x0045e200081004ff */
[----:B---3--:R-:W-:Y:S11]  /*4860*/  LOP3.LUT P3, RZ, R26, 0x1, RZ, 0xc0, !PT ;  /* 0x000000011aff7812 */ /* 0x008ff6000786c0ff */
[----:B------:R-:W-:Y:S02]  /*4870*/  @!UPT UIADD3 URZ, UPT, UPT, URZ, URZ, URZ ;  /* 0x000000fffffff290 */ /* 0x000fe4000fffe0ff */
[----:B------:R-:W-:Y:S02]  /*4880*/  @P3 MOV R13, R24 ;  /* 0x00000018000d3202 */ /* 0x000fe40000000f00 */
[----:B------:R-:W-:Y:S01]  /*4890*/  @P3 LOP3.LUT R8, R25, 0xffff, RZ, 0xc0, !PT ;  /* 0x0000ffff19083812 */ /* 0x000fe200078ec0ff */
[----:B--2---:R-:W-:Y:S06]  /*48a0*/  @!P0 BRA `(.L_x_90) ;  /* 0x0000000000a48947 */ /* 0x004fec0003800000 */
[----:B-1----:R-:W-:Y:S01]  /*48b0*/  IMAD.HI.U32 R35, R22, R7, RZ ;  /* 0x0000000716237227 */ /* 0x002fe200078e00ff */
[----:B------:R-:W-:Y:S02]  /*48c0*/  ISETP.NE.AND P0, PT, R6, 0x1, PT ;  /* 0x000000010600780c */ /* 0x000fe40003f05270 */
[----:B------:R-:W-:Y:S01]  /*48d0*/  ISETP.NE.AND P2, PT, R72, 0x1, PT ;  /* 0x000000014800780c */ /* 0x000fe20003f45270 */
[----:B----4-:R-:W-:Y:S01]  /*48e0*/  IMAD.HI.U32 R34, R19, R16, RZ ;  /* 0x0000001013227227 */ /* 0x010fe200078e00ff */
[----:B------:R-:W-:Y:S02]  /*48f0*/  SHF.R.U32.HI R35, RZ, R18, R35 ;  /* 0x00000012ff237219 */ /* 0x000fe40000011623 */
[----:B------:R-:W-:Y:S01]  /*4900*/  ISETP.NE.AND P4, PT, R2, 0x1, PT ;  /* 0x000000010200780c */ /* 0x000fe20003f85270 */
[----:B------:R-:W-:Y:S01]  /*4910*/  IMAD.HI.U32 R36, R13, R16, RZ ;  /* 0x000000100d247227 */ /* 0x000fe200078e00ff */
[----:B------:R-:W-:Y:S02]  /*4920*/  SHF.R.U32.HI R34, RZ, R17, R34 ;  /* 0x00000011ff227219 */ /* 0x000fe40000011622 */
[----:B------:R-:W-:Y:S01]  /*4930*/  SEL R3, R22, R35, !P0 ;  /* 0x0000002316037207 */ /* 0x000fe20004000000 */
[C---:B------:R-:W-:Y:S01]  /*4940*/  IMAD.HI.U32 R35, R8.reuse, R7, RZ ;  /* 0x0000000708237227 */ /* 0x040fe200078e00ff */
[----:B------:R-:W-:Y:S02]  /*4950*/  SEL R11, R19, R34, !P4 ;  /* 0x00000022130b7207 */ /* 0x000fe40006000000 */
[----:B------:R-:W-:Y:S01]  /*4960*/  SHF.R.U32.HI R36, RZ, R17, R36 ;  /* 0x00000011ff247219 */ /* 0x000fe20000011624 */
[----:B------:R-:W-:Y:S01]  /*4970*/  IMAD.HI.U32 R38, R3, R4, RZ ;  /* 0x0000000403267227 */ /* 0x000fe200078e00ff */
[----:B------:R-:W-:Y:S03]  /*4980*/  SHF.R.U32.HI R35, RZ, R18, R35 ;  /* 0x00000012ff237219 */ /* 0x000fe60000011623 */
[----:B------:R-:W-:Y:S01]  /*4990*/  IMAD.HI.U32 R34, R11, R4, RZ ;  /* 0x000000040b227227 */ /* 0x000fe200078e00ff */
[----:B------:R-:W-:Y:S02]  /*49a0*/  @P2 SHF.R.U32.HI R3, RZ, R5, R38 ;  /* 0x00000005ff032219 */ /* 0x000fe40000011626 */
[----:B------:R-:W-:Y:S02]  /*49b0*/  SEL R9, R8, R35, !P0 ;  /* 0x0000002308097207 */ /* 0x000fe40004000000 */
[----:B------:R-:W-:Y:S01]  /*49c0*/  @P2 SHF.R.U32.HI R11, RZ, R5, R34 ;  /* 0x00000005ff0b2219 */ /* 0x000fe20000011622 */
[C---:B------:R-:W-:Y:S01]  /*49d0*/  IMAD R10, R72.reuse, R3, RZ ;  /* 0x00000003480a7224 */ /* 0x040fe200078e02ff */
[----:B------:R-:W-:Y:S01]  /*49e0*/  SEL R3, R13, R36, !P4 ;  /* 0x000000240d037207 */ /* 0x000fe20006000000 */
[C---:B------:R-:W-:Y:S03]  /*49f0*/  IMAD.HI.U32 R14, R9.reuse, R4, RZ ;  /* 0x00000004090e7227 */ /* 0x040fe600078e00ff */
[----:B------:R-:W-:Y:S01]  /*4a00*/  ISETP.GE.AND P0, PT, R9, R10, PT ;  /* 0x0000000a0900720c */ /* 0x000fe20003f06270 */
[C---:B------:R-:W-:Y:S01]  /*4a10*/  IMAD R12, R72.reuse, R11, RZ ;  /* 0x0000000b480c7224 */ /* 0x040fe200078e02ff */
[-C--:B------:R-:W-:Y:S04]  /*4a20*/  SHF.R.U32.HI R14, RZ, R5.reuse, R14 ;  /* 0x00000005ff0e7219 */ /* 0x080fe8000001160e */
[----:B------:R-:W-:Y:S02]  /*4a30*/  ISETP.GE.OR P0, PT, R3, R12, P0 ;  /* 0x0000000c0300720c */ /* 0x000fe40000706670 */
[----:B------:R-:W-:Y:S05]  /*4a40*/  SEL R15, R9, R14, !P2 ;  /* 0x0000000e090f7207 */ /* 0x000fea0005000000 */
[----:B------:R-:W-:Y:S04]  /*4a50*/  IMAD.MOV R14, RZ, RZ, -R15 ;  /* 0x000000ffff0e7224 */ /* 0x000fe800078e0a0f */
[----:B------:R-:W-:Y:S02]  /*4a60*/  IMAD R14, R72, R14, R9 ;  /* 0x0000000e480e7224 */ /* 0x000fe400078e0209 */
[C---:B------:R-:W-:Y:S05]  /*4a70*/  @!P0 IMAD.HI.U32 R10, R3.reuse, R4, RZ ;  /* 0x00000004030a8227 */ /* 0x040fea00078e00ff */
[----:B------:R-:W-:Y:S04]  /*4a80*/  @!P0 SHF.R.U32.HI R10, RZ, R5, R10 ;  /* 0x00000005ff0a8219 */ /* 0x000fe8000001160a */
[----:B------:R-:W-:Y:S01]  /*4a90*/  @!P0 SEL R0, R3, R10, !P2 ;  /* 0x0000000a03008207 */ /* 0x000fe20005000000 */
[----:B------:R-:W-:Y:S03]  /*4aa0*/  IMAD.MOV R10, RZ, RZ, -R3 ;  /* 0x000000ffff0a7224 */ /* 0x000fe600078e0a03 */
[----:B------:R-:W-:Y:S01]  /*4ab0*/  @!P0 IADD3 R15, PT, PT, R15, -R0, RZ ;  /* 0x800000000f0f8210 */ /* 0x000fe20007ffe0ff */
[----:B------:R-:W-:Y:S01]  /*4ac0*/  @!P0 IMAD R0, R11, R14, R0 ;  /* 0x0000000e0b008224 */ /* 0x000fe200078e0200 */
[----:B------:R-:W-:Y:S01]  /*4ad0*/  IADD3 R11, PT, PT, -R9, RZ, RZ ;  /* 0x000000ff090b7210 */ /* 0x000fe20007ffe1ff */
[----:B------:R-:W-:Y:S02]  /*4ae0*/  IMAD R13, R2, R10, R13 ;  /* 0x0000000a020d7224 */ /* 0x000fe400078e020d */
[----:B------:R-:W-:Y:S02]  /*4af0*/  @!P0 IMAD R9, R15, R72, R3 ;  /* 0x000000480f098224 */ /* 0x000fe400078e0203 */
[----:B------:R-:W-:Y:S02]  /*4b00*/  @!P0 IMAD.MOV.U32 R3, RZ, RZ, R0 ;  /* 0x000000ffff038224 */ /* 0x000fe400078e0000 */
[----:B------:R-:W-:Y:S02]  /*4b10*/  IMAD R8, R6, R11, R8 ;  /* 0x0000000b06087224 */ /* 0x000fe400078e0208 */
[----:B------:R-:W-:Y:S02]  /*4b20*/  IMAD R13, R3, R2, R13 ;  /* 0x00000002030d7224 */ /* 0x000fe400078e020d */
[----:B------:R-:W-:Y:S02]  /*4b30*/  IMAD R8, R9, R6, R8 ;  /* 0x0000000609087224 */ /* 0x000fe400078e0208 */
.L_x_90:
[----:B------:R-:W-:Y:S05]  /*4b40*/  BRA.U UP1, `(.L_x_91) ;  /* 0x0000000101107547 */ /* 0x000fea000b800000 */
[----:B------:R-:W-:Y:S04]  /*4b50*/  MOV R0, UR6 ;  /* 0x0000000600007c02 */ /* 0x000fe80008000f00 */
[----:B------:R-:W-:Y:S04]  /*4b60*/  SHF.L.U32 R3, R0, 0x1f, RZ ;  /* 0x0000001f00037819 */ /* 0x000fe800000006ff */
[----:B------:R-:W2:Y:S02]  /*4b70*/  SYNCS.PHASECHK.TRANS64.TRYWAIT P0, [UR7+0x1a8], R3 ;  /* 0x0001a803ff0075a7 */ /* 0x000ea40008001107 */
[----:B--2---:R-:W-:Y:S05]  /*4b80*/  @!P0 BRA `(.L_x_92) ;  /* 0x0000005000508947 */ /* 0x004fea0003800000 */
.L_x_91:
[----:B------:R-:W-:Y:S02]  /*4b90*/  R2UR UR19, R21 ;  /* 0x00000000151372ca */ /* 0x000fe400000e0000 */
[----:B------:R-:W-:Y:S02]  /*4ba0*/  R2UR UR18, R20 ;  /* 0x00000000141272ca */ /* 0x000fe400000e0000 */
[----:B------:R-:W-:Y:S02]  /*4bb0*/  ISETP.NE.U32.AND P2, PT, RZ, UR4, PT ;  /* 0x00000004ff007c0c */ /* 0x000fe4000bf45070 */
[----:B------:R-:W-:Y:S02]  /*4bc0*/  SHF.L.U32 R12, R31, 0x1f, RZ ;  /* 0x0000001f1f0c7819 */ /* 0x000fe400000006ff */
[----:B------:R-:W-:Y:S05]  /*4bd0*/  ISETP.NE.AND.EX P2, PT, RZ, UR5, PT, P2 ;  /* 0x00000005ff007c0c */ /* 0x000fea000bf45320 */
[----:B------:R-:W-:Y:S02]  /*4be0*/  USHF.L.U32 UR19, UR19, 0x7, URZ ;  /* 0x0000000713137899 */ /* 0x000fe400080006ff */
[----:B------:R-:W-:Y:S01]  /*4bf0*/  USHF.L.U32 UR18, UR18, 0x7, URZ ;  /* 0x0000000712127899 */ /* 0x000fe200080006ff */
[----:B------:R-:W-:Y:S11]  /*4c00*/  BRA.U !UP3, `(.L_x_93) ;  /* 0x000000010b347547 */ /* 0x000ff6000b800000 */
[----:B------:R-:W-:Y:S01]  /*4c10*/  UPLOP3.LUT UP0, UPT, UPT, UPT, UP2, 0x80, 0x8 ;  /* 0x000000000008789c */ /* 0x000fe20003f0f020 */
[----:B--2---:R-:W-:Y:S02]  /*4c20*/  HFMA2 R0, -RZ, RZ, 0, 5.9604644775390625e-08 ;  /* 0x00000001ff007431 */ /* 0x004fe400000001ff */
[----:B------:R-:W-:Y:S03]  /*4c30*/  IMAD.MOV.U32 R171, RZ, RZ, 0x1 ;  /* 0x00000001ffab7424 */ /* 0x000fe600078e00ff */
[----:B------:R-:W-:Y:S05]  /*4c40*/  PLOP3.LUT P0, PT, PT, PT, UP0, 0x80, 0x8 ;  /* 0x000000000008781c */ /* 0x000fea0003f0f008 */
[----:B------:R-:W2:Y:S01]  /*4c50*/  @UP0 LDCU.64 UR10, c[0x0][0x888] ;  /* 0x00011100ff0a07ac */ /* 0x000ea20008000a00 */
[----:B------:R-:W-:Y:S07]  /*4c60*/  @UP0 UIMAD UR8, UR36, UR4, URZ ;  /* 0x00000004240802a4 */ /* 0x000fee000f8e02ff */
[----:B------:R-:W-:Y:S01]  /*4c70*/  @!P0 PRMT R171, R0, 0x7610, R171 ;  /* 0x0000761000ab8816 */ /* 0x000fe200000000ab */
[----:B--2---:R-:W-:Y:S03]  /*4c80*/  @UP0 UIMAD.WIDE UR10, UR8, 0x4, UR10 ;  /* 0x00000004080a08a5 */ /* 0x004fe6000f8e020a */
[----:B------:R-:W2:Y:S03]  /*4c90*/  @!UP0 LDCU UR8, c[0x0][0x880] ;  /* 0x00011000ff0887ac */ /* 0x000ea60008000800 */
[----:B------:R-:W-:Y:S01]  /*4ca0*/  IMAD.U32 R10, RZ, RZ, UR10 ;  /* 0x0000000aff0a7e24 */ /* 0x000fe2000f8e00ff */
[----:B------:R-:W-:Y:S05]  /*4cb0*/  MOV R11, UR11 ;  /* 0x0000000b000b7c02 */ /* 0x000fea0008000f00 */
[----:B-----5:R3:W5:Y:S02]  /*4cc0*/  @P0 LDG.E R81, desc[UR46][R10.64] ;  /* 0x0000002e0a510981 */ /* 0x020764000c1e1900 */
[----:B--23--:R-:W-:Y:S07]  /*4cd0*/  @!P0 IMAD.U32 R81, RZ, RZ, UR8 ;  /* 0x00000008ff518e24 */ /* 0x00cfee000f8e00ff */
.L_x_93:
[----:B-----5:R-:W-:Y:S01]  /*4ce0*/  @!P2 FSETP.EQ.AND P0, PT, R81, RZ, PT ;  /* 0x000000ff5100a20b */ /* 0x020fe20003f02000 */
[----:B------:R-:W-:Y:S01]  /*4cf0*/  @!UPT UIADD3 URZ, UPT, UPT, URZ, URZ, URZ ;  /* 0x000000fffffff290 */ /* 0x000fe2000fffe0ff */
[----:B------:R-:W-:Y:S11]  /*4d00*/  @!P2 BRA `(.L_x_94) ;  /* 0x000000000014a947 */ /* 0x000ff60003800000 */
[----:B------:R-:W-:Y:S02]  /*4d10*/  LOP3.LUT P2, RZ, R171, 0xff, RZ, 0xc0, !PT ;  /* 0x000000ffabff7812 */ /* 0x000fe4000784c0ff */
[----:B------:R-:W-:Y:S04]  /*4d20*/  PLOP3.LUT P0, PT, PT, PT, UP0, 0x80, 0x8 ;  /* 0x000000000008781c */ /* 0x000fe80003f0f008 */
[----:B------:R-:W-:Y:S07]  /*4d30*/  PLOP3.LUT P0, PT, P0, PT, PT, 0x8, 0x80 ;  /* 0x000000000080781c */ /* 0x000fee000070e170 */
[----:B------:R-:W-:Y:S11]  /*4d40*/  @P2 FSETP.EQ.AND P0, PT, R81, RZ, PT ;  /* 0x000000ff5100220b */ /* 0x000ff60003f02000 */
[----:B------:R-:W-:Y:S02]  /*4d50*/  @!UPT UIADD3 URZ, UPT, UPT, URZ, URZ, URZ ;  /* 0x000000fffffff290 */ /* 0x000fe4000fffe0ff */
.L_x_94:
[----:B------:R-:W3:Y:S01]  /*4d60*/  SYNCS.PHASECHK.TRANS64.TRYWAIT P2, [UR7+0x190], R12 ;  /* 0x0001900cff0075a7 */ /* 0x000ee20008041107 */
[----:B------:R-:W-:Y:S04]  /*4d70*/  ELECT P4, URZ, PT ;  /* 0x0000000000ff782f */ /* 0x000fe80003880000 */
[----:B------:R-:W-:Y:S11]  /*4d80*/  PLOP3.LUT P4, PT, P0, P4, PT, 0xf2, 0x2f ;  /* 0x00000000002f781c */ /* 0x000ff60000789e72 */
[----:B------:R-:W-:Y:S02]  /*4d90*/  @!UPT UIADD3 URZ, UPT, UPT, URZ, URZ, URZ ;  /* 0x000000fffffff290 */ /* 0x000fe4000fffe0ff */
[----:B-1----:R-:W-:Y:S05]  /*4da0*/  @!P4 IADD3 R21, P0, PT, R32, 0x580, RZ ;  /* 0x000005802015c810 */ /* 0x002fea0007f1e0ff */
[----:B------:R-:W-:Y:S01]  /*4db0*/  @!P4 IMAD.X R20, RZ, RZ, R33, P0 ;  /* 0x000000ffff14c224 */ /* 0x000fe200000e0621 */
[----:B---3--:R-:W-:Y:S07]  /*4dc0*/  @!P2 BRA `(.L_x_95) ;  /* 0x0000004c00d8a947 */ /* 0x008fee0003800000 */
.L_x_197:
[----:B------:R-:W3:Y:S01]  /*4dd0*/  LDC.64 R14, c[0x0][0xb10] ;  /* 0x0002c400ff0e7b82 */ /* 0x000ee20000000a00 */
[----:B------:R-:W-:Y:S01]  /*4de0*/  @!P4 R2UR UR8, R20 ;  /* 0x000000001408c2ca */ /* 0x000fe200000e0000 */
[----:B------:R-:W-:Y:S01]  /*4df0*/  VOTEU.ALL UP1, P4 ;  /* 0x0000000000ff7886 */ /* 0x000fe20002020000 */
[----:B------:R-:W-:Y:S01]  /*4e00*/  @!P4 R2UR UR9, R21 ;  /* 0x000000001509c2ca */ /* 0x000fe200000e0000 */
[----:B------:R-:W-:Y:S01]  /*4e10*/  UMOV UR10, 0x0 ;  /* 0x00000000000a7882 */ /* 0x000fe20000000000 */
[----:B------:R-:W-:Y:S03]  /*4e20*/  UMOV UR11, 0x10000000 ;  /* 0x10000000000b7882 */ /* 0x000fe60000000000 */
[----:B------:R-:W5:Y:S01]  /*4e30*/  LDC.64 R10, c[0x0][0xb18] ;  /* 0x0002c600ff0a7b82 */ /* 0x000f620000000a00 */
[----:B------:R-:W-:Y:S01]  /*4e40*/  @!UP1 UIADD3 UR16, UPT, UPT, UR7, 0x400, URZ ;  /* 0x0000040007109890 */ /* 0x000fe2000fffe0ff */
[----:B------:R-:W-:Y:S01]  /*4e50*/  @P3 SHF.R.U32.HI R28, RZ, 0x10, R25 ;  /* 0x00000010ff1c3819 */ /* 0x000fe20000011619 */
[----:B------:R-:W-:Y:S01]  /*4e60*/  VOTEU.ALL UP1, P4 ;  /* 0x0000000000ff7886 */ /* 0x000fe20002020000 */
[----:B------:R-:W-:Y:S01]  /*4e70*/  UMOV UR20, UR36 ;  /* 0x0000002400147c82 */ /* 0x000fe20008000000 */
[----:B------:R-:W-:Y:S03]  /*4e80*/  VIADD R30, R30, 0x1 ;  /* 0x000000011e1e7836 */ /* 0x000fe60000000000 */
[----:B--2---:R-:W2:Y:S01]  /*4e90*/  @!P1 LDC R0, c[0x0][0xb20] ;  /* 0x0002c800ff009b82 */ /* 0x004ea20000000800 */
[----:B------:R-:W-:Y:S01]  /*4ea0*/  IMAD.U32 R21, RZ, RZ, UR8 ;  /* 0x00000008ff157e24 */ /* 0x000fe2000f8e00ff */
[----:B------:R-:W-:Y:S06]  /*4eb0*/  UPRMT UR8, UR37, 0x654, UR17 ;  /* 0x0000065425087896 */ /* 0x000fec0008000011 */
[----:B-1----:R-:W1:Y:S01]  /*4ec0*/  @!P1 LDC R3, c[0x0][0xb0c] ;  /* 0x0002c300ff039b82 */ /* 0x002e620000000800 */
[----:B------:R-:W-:Y:S01]  /*4ed0*/  IMAD.U32 R20, RZ, RZ, UR9 ;  /* 0x00000009ff147e24 */ /* 0x000fe2000f8e00ff */
[----:B------:R-:W-:Y:S04]  /*4ee0*/  @!P4 R2UR UR15, R21 ;  /* 0x00000000150fc2ca */ /* 0x000fe800000e0000 */
[----:B------:R-:W-:Y:S01]  /*4ef0*/  @!P4 R2UR UR14, R20 ;  /* 0x00000000140ec2ca */ /* 0x000fe200000e0000 */
[----:B------:R-:W-:Y:S11]  /*4f00*/  @!P4 IMAD.MOV.U32 R20, RZ, RZ, 0x2000 ;  /* 0x00002000ff14c424 */ /* 0x000ff600078e00ff */
[----:B------:R-:W-:Y:S01]  /*4f10*/  @!UPT UIADD3 URZ, UPT, UPT, URZ, URZ, URZ ;  /* 0x000000fffffff290 */ /* 0x000fe2000fffe0ff */
[----:B------:R1:W-:Y:S01]  /*4f20*/  @!UP1 UTMALDG.3D [UR16], [UR14], desc[UR10] ;  /* 0x00000a100e0095b4 */ /* 0x0003e20008011000 */
[----:B------:R1:W-:Y:S02]  /*4f30*/  @!P4 SYNCS.ARRIVE.TRANS64.RED.A0TR RZ, [UR7+0x180], R20 ;  /* 0x00018014ffffc9a7 */ /* 0x0003e40008300407 */
[----:B-1----:R-:W-:Y:S01]  /*4f40*/  @!P1 ISETP.NE.AND P2, PT, R3, 0x1, PT ;  /* 0x000000010300980c */ /* 0x002fe20003f45270 */
[C---:B---3--:R-:W-:Y:S01]  /*4f50*/  @!P1 IMAD.HI.U32 R14, R13.reuse, R14, RZ ;  /* 0x0000000e0d0e9227 */ /* 0x048fe200078e00ff */
[----:B-----5:R-:W-:Y:S03]  /*4f60*/  @!P1 ISETP.NE.AND P0, PT, R10, 0x1, PT ;  /* 0x000000010a00980c */ /* 0x020fe60003f05270 */
[C---:B------:R-:W-:Y:S01]  /*4f70*/  @!P1 IMAD.HI.U32 R11, R8.reuse, R11, RZ ;  /* 0x0000000b080b9227 */ /* 0x040fe200078e00ff */
[----:B------:R-:W-:Y:S04]  /*4f80*/  @!P1 SHF.R.U32.HI R14, RZ, R15, R14 ;  /* 0x0000000fff0e9219 */ /* 0x000fe8000001160e */
[----:B--2---:R-:W-:Y:S01]  /*4f90*/  @!P1 SHF.R.U32.HI R9, RZ, R0, R11 ;  /* 0x00000000ff099219 */ /* 0x004fe2000001160b */
[----:B------:R-:W-:Y:S01]  /*4fa0*/  SYNCS.ARRIVE.TRANS64.RED.A1T0 RZ, [UR8], RZ ;  /* 0x000000ffffff79a7 */ /* 0x000fe20008100408 */
[----:B------:R-:W-:Y:S02]  /*4fb0*/  @!P1 SEL R14, R13, R14, !P2 ;  /* 0x0000000e0d0e9207 */ /* 0x000fe40005000000 */
[----:B------:R-:W-:Y:S01]  /*4fc0*/  @!P1 SEL R9, R8, R9, !P0 ;  /* 0x0000000908099207 */ /* 0x000fe20004000000 */
[----:B------:R-:W1:Y:S04]  /*4fd0*/  SYNCS.PHASECHK.TRANS64.TRYWAIT P5, [UR7+0x198], R12 ;  /* 0x0001980cff0075a7 */ /* 0x000e6800080a1107 */
[----:B------:R-:W-:Y:S02]  /*4fe0*/  @!P1 IMAD.IADD R0, R9, 0x1, -R14 ;  /* 0x0000000109009824 */ /* 0x000fe400078e0a0e */
[----:B------:R-:W-:Y:S02]  /*4ff0*/  @!P1 IMAD.IADD R9, R14, 0x1, -R9 ;  /* 0x000000010e099824 */ /* 0x000fe400078e0a09 */
[----:B------:R-:W-:Y:S02]  /*5000*/  @!P1 IMAD R13, R0, R3, R13 ;  /* 0x00000003000d9224 */ /* 0x000fe400078e020d */
[----:B------:R-:W-:Y:S01]  /*5010*/  @!P1 IMAD R8, R9, R10, R8 ;  /* 0x0000000a09089224 */ /* 0x000fe200078e0208 */
[----:B-1----:R-:W-:Y:S06]  /*5020*/  @!P5 BRA `(.L_x_96) ;  /* 0x0000004c0058d947 */ /* 0x002fec0003800000 */
.L_x_199:
[----:B-1----:R-:W-:Y:S01]  /*5030*/  @!P4 IADD3 R3, P0, PT, R32, 0x580, RZ ;  /* 0x000005802003c810 */ /* 0x002fe20007f1e0ff */
[----:B------:R-:W-:Y:S01]  /*5040*/  VOTEU.ALL UP1, P4 ;  /* 0x0000000000ff7886 */ /* 0x000fe20002020000 */
[----:B------:R-:W-:Y:S01]  /*5050*/  UMOV UR20, 0x0 ;  /* 0x0000000000147882 */ /* 0x000fe20000000000 */
[----:B------:R-:W-:Y:S01]  /*5060*/  UMOV UR21, 0x10000000 ;  /* 0x1000000000157882 */ /* 0x000fe20000000000 */
[----:B------:R-:W-:Y:S01]  /*5070*/  @!P4 R2UR UR9, R3 ;  /* 0x000000000309c2ca */ /* 0x000fe200000e0000 */
[----:B------:R-:W-:Y:S01]  /*5080*/  @!P4 IMAD.X R0, RZ, RZ, R33, P0 ;  /* 0x000000ffff00c224 */ /* 0x000fe200000e0621 */
[----:B------:R-:W-:Y:S01]  /*5090*/  @!UP1 UIADD3 UR10, UPT, UPT, UR18, 0x40, URZ ;  /* 0x00000040120a9890 */ /* 0x000fe2000fffe0ff */
[----:B------:R-:W-:Y:S01]  /*50a0*/  ISETP.NE.AND P0, PT, R30, 0x2, PT ;  /* 0x000000021e00780c */ /* 0x000fe20003f05270 */
[----:B------:R-:W-:Y:S01]  /*50b0*/  UMOV UR11, UR19 ;  /* 0x00000013000b7c82 */ /* 0x000fe20008000000 */
[----:B------:R-:W-:Y:S01]  /*50c0*/  UMOV UR12, UR36 ;  /* 0x00000024000c7c82 */ /* 0x000fe20008000000 */
[----:B------:R-:W-:Y:S01]  /*50d0*/  @!P4 R2UR UR8, R0 ;  /* 0x000000000008c2ca */ /* 0x000fe200000e0000 */
[----:B------:R-:W-:Y:S01]  /*50e0*/  IMAD.IADD R20, R8, 0x1, R147 ;  /* 0x0000000108147824 */ /* 0x000fe200078e0293 */
[----:B------:R-:W-:Y:S01]  /*50f0*/  @P3 R2UR UR36, R28 ;  /* 0x000000001c2432ca */ /* 0x000fe200000e0000 */
[----:B------:R-:W-:Y:S01]  /*5100*/  IMAD.IADD R21, R13, 0x1, R170 ;  /* 0x000000010d157824 */ /* 0x000fe200078e02aa */
[----:B------:R-:W-:Y:S02]  /*5110*/  SEL R0, RZ, 0x1, P0 ;  /* 0x00000001ff007807 */ /* 0x000fe40000000000 */
[----:B------:R-:W-:Y:S01]  /*5120*/  LOP3.LUT R31, R31, 0x1, RZ, 0x3c, !PT ;  /* 0x000000011f1f7812 */ /* 0x000fe200078e3cff */
[----:B------:R-:W-:Y:S01]  /*5130*/  IMAD.U32 R10, RZ, RZ, UR9 ;  /* 0x00000009ff0a7e24 */ /* 0x000fe2000f8e00ff */
[----:B------:R-:W-:Y:S01]  /*5140*/  @!UP1 UIADD3 UR9, UPT, UPT, UR7, 0x188, URZ ;  /* 0x0000018807099890 */ /* 0x000fe2000fffe0ff */
[----:B------:R-:W-:Y:S02]  /*5150*/  LOP3.LUT R29, R29, R0, RZ, 0x3c, !PT ;  /* 0x000000001d1d7212 */ /* 0x000fe400078e3cff */
[----:B------:R-:W-:Y:S02]  /*5160*/  SEL R30, R30, RZ, P0 ;  /* 0x000000ff1e1e7207 */ /* 0x000fe40000000000 */
[----:B------:R-:W-:Y:S01]  /*5170*/  IMAD.U32 R11, RZ, RZ, UR8 ;  /* 0x00000008ff0b7e24 */ /* 0x000fe2000f8e00ff */
[----:B------:R-:W-:Y:S01]  /*5180*/  @!P4 R2UR UR14, R10 ;  /* 0x000000000a0ec2ca */ /* 0x000fe200000e0000 */
[----:B------:R-:W-:Y:S01]  /*5190*/  @!UP1 UIADD3 UR8, UPT, UPT, UR7, 0x2400, URZ ;  /* 0x0000240007089890 */ /* 0x000fe2000fffe0ff */
[----:B------:R-:W-:Y:S02]  /*51a0*/  VOTEU.ALL UP1, P4 ;  /* 0x0000000000ff7886 */ /* 0x000fe40002020000 */
[----:B------:R-:W-:Y:S11]  /*51b0*/  @!P4 R2UR UR15, R11 ;  /* 0x000000000b0fc2ca */ /* 0x000ff600000e0000 */
[----:B------:R-:W-:Y:S02]  /*51c0*/  @!UPT UIADD3 URZ, UPT, UPT, URZ, URZ, URZ ;  /* 0x000000fffffff290 */ /* 0x000fe4000fffe0ff */
[----:B------:R2:W-:Y:S01]  /*51d0*/  @!UP1 UTMALDG.3D [UR8], [UR14], desc[UR20] ;  /* 0x000014080e0095b4 */ /* 0x0005e20008011000 */
[----:B------:R2:W-:Y:S01]  /*51e0*/  @!P4 SYNCS.ARRIVE.TRANS64.RED.A0TR RZ, [UR7+0x188], R23 ;  /* 0x00018817ffffc9a7 */ /* 0x0005e20008300407 */
[----:B------:R-:W-:Y:S01]  /*51f0*/  UPLOP3.LUT UP1, UPT, UPT, UPT, UPT, 0x80, 0x8 ;  /* 0x000000000008789c */ /* 0x000fe20003f2f070 */
[----:B------:R-:W-:Y:S01]  /*5200*/  SYNCS.ARRIVE.TRANS64.RED.A1T0 RZ, [UR13], RZ ;  /* 0x000000ffffff79a7 */ /* 0x000fe2000810040d */
[----:B------:R-:W-:Y:S09]  /*5210*/  @P3 BRA `(.L_x_97) ;  /* 0xfffffff400503947 */ /* 0x000ff2000383ffff */
[----:B------:R-:W-:-:S04]  /*5220*/  SHF.L.U32 R3, R31, 0x1f, RZ ;  /* 0x0000001f1f037819 */ /* 0x000fc800000006ff */
[----:B------:R-:W1:Y:S02]  /*5230*/  SYNCS.PHASECHK.TRANS64.TRYWAIT P0, [UR7+0x190], R3 ;  /* 0x00019003ff0075a7 */ /* 0x000e640008001107 */
[----:B-1----:R-:W-:Y:S05]  /*5240*/  @!P0 BRA `(.L_x_98) ;  /* 0x0000004800e88947 */ /* 0x002fea0003800000 */
.L_x_201:
[----:B-1----:R-:W-:-:S07]  /*5250*/  MOV R0, UR7 ;  /* 0x0000000700007c02 */ /* 0x002fce0008000f00 */
.L_x_99:
[----:B-1----:R-:W-:-:S04]  /*5260*/  SHF.L.U32 R3, R31, 0x1f, RZ ;  /* 0x0000001f1f037819 */ /* 0x002fc800000006ff */
[----:B------:R1:W3:Y:S03]  /*5270*/  SYNCS.PHASECHK.TRANS64.TRYWAIT P0, [R0+URZ+0x198], R3 ;  /* 0x00019803000075a7 */ /* 0x0002e600080011ff */
[----:B---3--:R-:W-:Y:S05]  /*5280*/  @!P0 NANOSLEEP.SYNCS 0x989680 ;  /* 0x009896800000895d */ /* 0x008fea0003900000 */
[----:B------:R-:W3:Y:S02]  /*5290*/  @!P0 SYNCS.PHASECHK.TRANS64 P0, [R0+URZ+0x198], R3 ;  /* 0x00019803000085a7 */ /* 0x000ee400080010ff */
[----:B--23--:R-:W-:Y:S05]  /*52a0*/  @P0 EXIT ;  /* 0x000000000000094d */ /* 0x00cfea0003800000 */
[----:B------:R-:W-:Y:S05]  /*52b0*/  BRA `(.L_x_99) ;  /* 0xfffffffc00e87947 */ /* 0x000fea000383ffff */
.L_x_88:
[----:B------:R-:W-:-:S06]  /*52c0*/  UISETP.GE.AND UP1, UPT, UR8, 0x4, UPT ;  /* 0x000000040800788c */ /* 0x000fcc000bf26270 */
[----:B------:R-:W-:-:S13]  /*52d0*/  PLOP3.LUT P0, PT, PT, PT, UP1, 0x80, 0x8 ;  /* 0x000000000008781c */ /* 0x000fda0003f0f018 */
[----:B------:R-:W-:Y:S05]  /*52e0*/  @!P0 EXIT ;  /* 0x000000000000894d */ /* 0x000fea0003800000 */
[----:B------:R-:W-:Y:S01]  /*52f0*/  BAR.SYNC.DEFER_BLOCKING 0x6, 0xa0 ;  /* 0x0182800000007b1d */ /* 0x000fe20000010000 */
[C---:B------:R-:W-:Y:S01]  /*5300*/  IMAD.SHL.U32 R3, R189.reuse, 0x40, RZ ;  /* 0x00000040bd037824 */ /* 0x040fe200078e00ff */
[C---:B------:R-:W-:Y:S01]  /*5310*/  LOP3.LUT R193, R189.reuse, 0x60, RZ, 0xc0, !PT ;  /* 0x00000060bdc17812 */ /* 0x040fe200078ec0ff */
[C---:B------:R-:W-:Y:S01]  /*5320*/  IMAD.SHL.U32 R172, R189.reuse, 0x8, RZ ;  /* 0x00000008bdac7824 */ /* 0x040fe200078e00ff */
[C---:B------:R-:W-:Y:S01]  /*5330*/  LOP3.LUT R191, R189.reuse, 0x2, RZ, 0xc0, !PT ;  /* 0x00000002bdbf7812 */ /* 0x040fe200078ec0ff */
[----:B------:R-:W-:Y:S01]  /*5340*/  IMAD.U32 R79, R189, 0x10000, RZ ;  /* 0x00010000bd4f7824 */ /* 0x000fe200078e00ff */
[----:B------:R-:W-:Y:S02]  /*5350*/  UMOV UR49, 0x400 ;  /* 0x0000040000317882 */ /* 0x000fe40000000000 */
[----:B------:R-:W1:Y:S01]  /*5360*/  LDC R177, c[0x0][0x370] ;  /* 0x0000dc00ffb17b82 */ /* 0x000e620000000800 */
[----:B------:R-:W-:Y:S01]  /*5370*/  ULEA UR49, UR37, UR49, 0x18 ;  /* 0x0000003125317291 */ /* 0x000fe2000f8ec0ff */
[----:B------:R-:W-:Y:S01]  /*5380*/  LOP3.LUT R5, R3, 0x180, RZ, 0xc0, !PT ;  /* 0x0000018003057812 */ /* 0x000fe200078ec0ff */
[----:B------:R-:W-:Y:S01]  /*5390*/  HFMA2 R195, -RZ, RZ, 0, 0 ;  /* 0x00000000ffc37431 */ /* 0x000fe200000001ff */
[----:B------:R-:W-:Y:S01]  /*53a0*/  LOP3.LUT R79, R79, 0x600000, RZ, 0xc0, !PT ;  /* 0x006000004f4f7812 */ /* 0x000fe200078ec0ff */
[----:B------:R-:W-:Y:S01]  /*53b0*/  UIADD3 UR4, UPT, UPT, UR49, 0x4400, URZ ;  /* 0x0000440031047890 */ /* 0x000fe2000fffe0ff */
[----:B------:R-:W-:Y:S01]  /*53c0*/  LOP3.LUT R172, R5, 0x30, R172, 0xf8, !PT ;  /* 0x0000003005ac7812 */ /* 0x000fe200078ef8ac */
[----:B------:R-:W-:Y:S01]  /*53d0*/  IMAD.MOV.U32 R76, RZ, RZ, RZ ;  /* 0x000000ffff4c7224 */ /* 0x000fe200078e00ff */
[----:B------:R-:W2:Y:S01]  /*53e0*/  LDC R74, c[0x0][0xb0c] ;  /* 0x0002c300ff4a7b82 */ /* 0x000ea20000000800 */
[----:B------:R-:W-:-:S02]  /*53f0*/  LOP3.LUT R189, R189, 0x4, RZ, 0xc0, !PT ;  /* 0x00000004bdbd7812 */ /* 0x000fc400078ec0ff */
[----:B------:R-:W-:Y:S02]  /*5400*/  CS2R R182, SRZ ;  /* 0x0000000000b67805 */ /* 0x000fe4000001ff00 */
[----:B------:R-:W-:Y:S02]  /*5410*/  LOP3.LUT R172, R172, 0x1e40, R3, 0xf8, !PT ;  /* 0x00001e40acac7812 */ /* 0x000fe400078ef803 */
[----:B------:R-:W-:Y:S02]  /*5420*/  CS2R R180, SRZ ;  /* 0x0000000000b47805 */ /* 0x000fe4000001ff00 */
[----:B------:R-:W-:Y:S01]  /*5430*/  IADD3 R188, PT, PT, -R189, 0x2, RZ ;  /* 0x00000002bdbc7810 */ /* 0x000fe20007ffe1ff */
[----:B------:R-:W-:Y:S01]  /*5440*/  IMAD.MOV R176, RZ, RZ, -R191 ;  /* 0x000000ffffb07224 */ /* 0x000fe200078e0abf */
[----:B------:R-:W-:Y:S01]  /*5450*/  MOV R192, UR4 ;  /* 0x0000000400c07c02 */ /* 0x000fe20008000f00 */
[----:B------:R-:W4:Y:S01]  /*5460*/  LDC R174, c[0x0][0xb20] ;  /* 0x0002c800ffae7b82 */ /* 0x000f220000000800 */
[----:B------:R-:W3:Y:S01]  /*5470*/  LDS R0, [UR49+0x260] ;  /* 0x00026031ff007984 */ /* 0x000ee20008000800 */
[----:B------:R-:W-:Y:S01]  /*5480*/  VIADD R190, R172, UR49 ;  /* 0x00000031acbe7c36 */ /* 0x000fe20008000000 */
[----:B------:R-:W1:Y:S01]  /*5490*/  LDCU.64 UR52, c[0x0][0x348] ;  /* 0x00006900ff3477ac */ /* 0x000e620008000a00 */
[----:B------:R-:W-:-:S02]  /*54a0*/  IMAD.MOV R175, RZ, RZ, -R189 ;  /* 0x000000ffffaf7224 */ /* 0x000fc400078e0abd */
[----:B------:R-:W-:Y:S01]  /*54b0*/  VIADD R190, R190, 0x400 ;  /* 0x00000400bebe7836 */ /* 0x000fe20000000000 */
[----:B------:R-:W1:Y:S01]  /*54c0*/  LDCU.64 UR38, c[0x0][0x888] ;  /* 0x00011100ff2677ac */ /* 0x000e620008000a00 */
[----:B------:R-:W1:Y:S01]  /*54d0*/  LDC R73, c[0x0][0xb30] ;  /* 0x0002cc00ff497b82 */ /* 0x000e620000000800 */
[----:B------:R-:W1:Y:S01]  /*54e0*/  LDCU.64 UR44, c[0x0][0x890] ;  /* 0x00011200ff2c77ac */ /* 0x000e620008000a00 */
[----:B------:R-:W-:-:S06]  /*54f0*/  UIADD3 UR48, UPT, UPT, UR49, 0x400, URZ ;  /* 0x0000040031307890 */ /* 0x000fcc000fffe0ff */
[----:B------:R-:W1:Y:S08]  /*5500*/  LDC.64 R168, c[0x0][0xb10] ;  /* 0x0002c400ffa87b82 */ /* 0x000e700000000a00 */
[----:B------:R-:W1:Y:S08]  /*5510*/  LDC.64 R70, c[0x0][0xb18] ;  /* 0x0002c600ff467b82 */ /* 0x000e700000000a00 */
[----:B------:R-:W1:Y:S08]  /*5520*/  LDC.64 R68, c[0x0][0xb28] ;  /* 0x0002ca00ff447b82 */ /* 0x000e700000000a00 */
[----:B------:R-:W1:Y:S01]  /*5530*/  LDC.64 R166, c[0x0][0x8b0] ;  /* 0x00022c00ffa67b82 */ /* 0x000e620000000a00 */
[----:B---3--:R-:W-:-:S07]  /*5540*/  IMAD.IADD R79, R0, 0x1, R79 ;  /* 0x00000001004f7824 */ /* 0x008fce00078e024f */
[----:B------:R-:W3:Y:S08]  /*5550*/  LDC.64 R164, c[0x0][0x8a8] ;  /* 0x00022a00ffa47b82 */ /* 0x000ef00000000a00 */
[----:B--2-4-:R-:W1:Y:S02]  /*5560*/  LDC R178, c[0x0][0x374] ;  /* 0x0000dd00ffb27b82 */ /* 0x014e640000000800 */
.L_x_126:
[C---:B------:R-:W-:Y:S02]  /*5570*/  LEA R0, R195.reuse, UR49, 0x3 ;  /* 0x00000031c3007c11 */ /* 0x040fe4000f8e18ff */
[----:B------:R-:W-:Y:S02]  /*5580*/  SHF.L.U32 R3, R182, 0x1f, RZ ;  /* 0x0000001fb6037819 */ /* 0x000fe400000006ff */
[----:B------:R-:W-:Y:S02]  /*5590*/  LEA R16, R195, UR49, 0x4 ;  /* 0x00000031c3107c11 */ /* 0x000fe4000f8e20ff */
[----:B------:R-:W2:Y:S02]  /*55a0*/  SYNCS.PHASECHK.TRANS64.TRYWAIT P0, [R0+URZ+0x1b0], R3 ;  /* 0x0001b003000075a7 */ /* 0x000ea400080011ff */
[----:B-12---:R-:W-:Y:S05]  /*55b0*/  @!P0 BRA `(.L_x_100) ;  /* 0x0000004800248947 */ /* 0x006fea0003800000 */
.L_x_202:
[----:B------:R-:W4:Y:S01]  /*55c0*/  LDC.64 R12, c[0x0][0xb10] ;  /* 0x0002c400ff0c7b82 */ /* 0x000f220000000a00 */
[----:B------:R-:W3:Y:S01]  /*55d0*/  LDS.128 R16, [R16+0x240] ;  /* 0x0002400010107984 */ /* 0x000ee20000000c00 */
[----:B-1----:R-:W-:Y:S01]  /*55e0*/  ISETP.NE.AND P1, PT, R73, 0x1, PT ;  /* 0x000000014900780c */ /* 0x002fe20003f25270 */
[----:B--2---:R-:W-:Y:S01]  /*55f0*/  VIADD R0, R0, 0x1c0 ;  /* 0x000001c000007836 */ /* 0x004fe20000000000 */
[----:B------:R-:W-:Y:S04]  /*5600*/  ISETP.GE.AND P0, PT, R72, 0x1, PT ;  /* 0x000000014800780c */ /* 0x000fe80003f06270 */
[----:B------:R-:W1:Y:S01]  /*5610*/  LDC.64 R10, c[0x0][0xb18] ;  /* 0x0002c600ff0a7b82 */ /* 0x000e620000000a00 */
[----:B------:R-:W-:Y:S01]  /*5620*/  PRMT R0, RZ, 0x654, R0 ;  /* 0x00000654ff007816 */ /* 0x000fe20000000000 */
[----:B------:R-:W-:Y:S01]  /*5630*/  @!PT LDS RZ, [RZ] ;  /* 0x00000000fffff984 */ /* 0x000fe20000000800 */
[----:B------:R-:W-:Y:S01]  /*5640*/  @!PT LDS RZ, [RZ] ;  /* 0x00000000fffff984 */ /* 0x000fe20000000800 */
[----:B------:R-:W-:Y:S01]  /*5650*/  @!PT LDS RZ, [RZ] ;  /* 0x00000000fffff984 */ /* 0x000fe20000000800 */
[----:B------:R-:W-:Y:S01]  /*5660*/  @!PT LDS RZ, [RZ] ;  /* 0x00000000fffff984 */ /* 0x000fe20000000800 */
[----:B------:R2:W-:Y:S06]  /*5670*/  MEMBAR.ALL.CTA ;  /* 0x0000000000007992 */ /* 0x0005ec0000008000 */
[----:B--2---:R-:W2:Y:S01]  /*5680*/  FENCE.VIEW.ASYNC.S ;  /* 0x00000000000073c6 */ /* 0x004ea20000000000 */
[----:B------:R-:W1:Y:S08]  /*5690*/  @!P1 LDC R14, c[0x0][0xb20] ;  /* 0x0002c800ff0e9b82 */ /* 0x000e700000000800 */
[----:B------:R-:W1:Y:S01]  /*56a0*/  @!P1 LDC R9, c[0x0][0xb0c] ;  /* 0x0002c300ff099b82 */ /* 0x000e620000000800 */
[----:B--2---:R2:W-:Y:S01]  /*56b0*/  SYNCS.ARRIVE.TRANS64.RED.A1T0 RZ, [R0+URZ], RZ ;  /* 0x000000ff00ff79a7 */ /* 0x0045e200081004ff */
[----:B---3--:R-:W-:Y:S04]  /*56c0*/  LOP3.LUT P4, RZ, R18, 0x1, RZ, 0xc0, !PT ;  /* 0x0000000112ff7812 */ /* 0x008fe8000788c0ff */
[----:B------:R-:W-:Y:S09]  /*56d0*/  P2R R194, PR, RZ, 0x10 ;  /* 0x00000010ffc27803 */ /* 0x000ff20000000000 */
[----:B------:R-:W-:Y:S02]  /*56e0*/  @P4 MOV R77, R16 ;  /* 0x00000010004d4202 */ /* 0x000fe40000000f00 */
[----:B------:R-:W-:Y:S01]  /*56f0*/  @P4 LOP3.LUT R75, R17, 0xffff, RZ, 0xc0, !PT ;  /* 0x0000ffff114b4812 */ /* 0x000fe200078ec0ff */
[----:B--2-4-:R-:W-:Y:S06]  /*5700*/  @!P0 BRA `(.L_x_101) ;  /* 0x0000000000a48947 */ /* 0x014fec0003800000 */
[----:B------:R-:W-:Y:S01]  /*5710*/  IMAD.HI.U32 R23, R178, R71, RZ ;  /* 0x00000047b2177227 */ /* 0x000fe200078e00ff */
[----:B------:R-:W-:Y:S02]  /*5720*/  ISETP.NE.AND P0, PT, R70, 0x1, PT ;  /* 0x000000014600780c */ /* 0x000fe40003f05270 */
[----:B------:R-:W-:Y:S01]  /*5730*/  ISETP.NE.AND P2, PT, R72, 0x1, PT ;  /* 0x000000014800780c */ /* 0x000fe20003f45270 */
[----:B------:R-:W-:Y:S01]  /*5740*/  IMAD.HI.U32 R22, R177, R168, RZ ;  /* 0x000000a8b1167227 */ /* 0x000fe200078e00ff */
[----:B------:R-:W-:Y:S02]  /*5750*/  SHF.R.U32.HI R23, RZ, R174, R23 ;  /* 0x000000aeff177219 */ /* 0x000fe40000011617 */
[----:B------:R-:W-:Y:S01]  /*5760*/  ISETP.NE.AND P3, PT, R74, 0x1, PT ;  /* 0x000000014a00780c */ /* 0x000fe20003f65270 */
[----:B------:R-:W-:Y:S01]  /*5770*/  IMAD.HI.U32 R26, R77, R168, RZ ;  /* 0x000000a84d1a7227 */ /* 0x000fe200078e00ff */
[----:B------:R-:W-:Y:S02]  /*5780*/  SHF.R.U32.HI R22, RZ, R169, R22 ;  /* 0x000000a9ff167219 */ /* 0x000fe40000011616 */
[----:B------:R-:W-:Y:S01]  /*5790*/  SEL R3, R178, R23, !P0 ;  /* 0x00000017b2037207 */ /* 0x000fe20004000000 */
[----:B------:R-:W-:Y:S01]  /*57a0*/  IMAD.HI.U32 R23, R75, R71, RZ ;  /* 0x000000474b177227 */ /* 0x000fe200078e00ff */
[----:B------:R-:W-:Y:S02]  /*57b0*/  SEL R7, R177, R22, !P3 ;  /* 0x00000016b1077207 */ /* 0x000fe40005800000 */
[----:B------:R-:W-:Y:S01]  /*57c0*/  SHF.R.U32.HI R26, RZ, R169, R26 ;  /* 0x000000a9ff1a7219 */ /* 0x000fe2000001161a */
[-C--:B------:R-:W-:Y:S04]  /*57d0*/  IMAD.HI.U32 R22, R3, R68.reuse, RZ ;  /* 0x0000004403167227 */ /* 0x080fe800078e00ff */
[----:B------:R-:W-:Y:S01]  /*57e0*/  IMAD.HI.U32 R24, R7, R68, RZ ;  /* 0x0000004407187227 */ /* 0x000fe200078e00ff */
[-C--:B------:R-:W-:Y:S02]  /*57f0*/  @P2 SHF.R.U32.HI R3, RZ, R69.reuse, R22 ;  /* 0x00000045ff032219 */ /* 0x080fe40000011616 */
[----:B------:R-:W-:Y:S02]  /*5800*/  SHF.R.U32.HI R22, RZ, R174, R23 ;  /* 0x000000aeff167219 */ /* 0x000fe40000011617 */
[----:B------:R-:W-:Y:S01]  /*5810*/  @P2 SHF.R.U32.HI R7, RZ, R69, R24 ;  /* 0x00000045ff072219 */ /* 0x000fe20000011618 */
[C---:B------:R-:W-:Y:S01]  /*5820*/  IMAD R2, R72.reuse, R3, RZ ;  /* 0x0000000348027224 */ /* 0x040fe200078e02ff */
[----:B------:R-:W-:Y:S02]  /*5830*/  SEL R5, R75, R22, !P0 ;  /* 0x000000164b057207 */ /* 0x000fe40004000000 */
[----:B------:R-:W-:Y:S01]  /*5840*/  SEL R3, R77, R26, !P3 ;  /* 0x0000001a4d037207 */ /* 0x000fe20005800000 */
[----:B------:R-:W-:Y:S01]  /*5850*/  IMAD R4, R72, R7, RZ ;  /* 0x0000000748047224 */ /* 0x000fe200078e02ff */
[C---:B------:R-:W-:Y:S01]  /*5860*/  ISETP.GE.AND P0, PT, R5.reuse, R2, PT ;  /* 0x000000020500720c */ /* 0x040fe20003f06270 */
[----:B------:R-:W-:Y:S03]  /*5870*/  IMAD.HI.U32 R6, R5, R68, RZ ;  /* 0x0000004405067227 */ /* 0x000fe600078e00ff */
[----:B------:R-:W-:Y:S01]  /*5880*/  ISETP.GE.OR P0, PT, R3, R4, P0 ;  /* 0x000000040300720c */ /* 0x000fe20000706670 */
[----:B------:R-:W-:Y:S01]  /*5890*/  IMAD.MOV R4, RZ, RZ, -R3 ;  /* 0x000000ffff047224 */ /* 0x000fe200078e0a03 */
[-C--:B------:R-:W-:Y:S03]  /*58a0*/  SHF.R.U32.HI R6, RZ, R69.reuse, R6 ;  /* 0x00000045ff067219 */ /* 0x080fe60000011606 */
[----:B------:R-:W-:Y:S01]  /*58b0*/  IMAD R77, R74, R4, R77 ;  /* 0x000000044a4d7224 */ /* 0x000fe200078e024d */
[----:B------:R-:W-:Y:S05]  /*58c0*/  SEL R15, R5, R6, !P2 ;  /* 0x00000006050f7207 */ /* 0x000fea0005000000 */
[----:B------:R-:W-:Y:S02]  /*58d0*/  IMAD.MOV R6, RZ, RZ, -R15 ;  /* 0x000000ffff067224 */ /* 0x000fe400078e0a0f */
[C---:B------:R-:W-:Y:S04]  /*58e0*/  @!P0 IMAD.HI.U32 R2, R3.reuse, R68, RZ ;  /* 0x0000004403028227 */ /* 0x040fe800078e00ff */
[----:B------:R-:W-:Y:S01]  /*58f0*/  IMAD R6, R72, R6, R5 ;  /* 0x0000000648067224 */ /* 0x000fe200078e0205 */
[----:B------:R-:W-:Y:S04]  /*5900*/  @!P0 SHF.R.U32.HI R2, RZ, R69, R2 ;  /* 0x00000045ff028219 */ /* 0x000fe80000011602 */
[----:B------:R-:W-:Y:S02]  /*5910*/  @!P0 SEL R0, R3, R2, !P2 ;  /* 0x0000000203008207 */ /* 0x000fe40005000000 */
[----:B------:R-:W-:Y:S02]  /*5920*/  IADD3 R2, PT, PT, -R5, RZ, RZ ;  /* 0x000000ff05027210 */ /* 0x000fe40007ffe1ff */
[----:B------:R-:W-:Y:S01]  /*5930*/  @!P0 IADD3 R8, PT, PT, R15, -R0, RZ ;  /* 0x800000000f088210 */ /* 0x000fe20007ffe0ff */
[----:B------:R-:W-:Y:S02]  /*5940*/  @!P0 IMAD R0, R7, R6, R0 ;  /* 0x0000000607008224 */ /* 0x000fe400078e0200 */
[----:B------:R-:W-:Y:S02]  /*5950*/  IMAD R75, R70, R2, R75 ;  /* 0x00000002464b7224 */ /* 0x000fe400078e024b */
[----:B------:R-:W-:Y:S02]  /*5960*/  @!P0 IMAD R5, R8, R72, R3 ;  /* 0x0000004808058224 */ /* 0x000fe400078e0203 */
[----:B------:R-:W-:Y:S04]  /*5970*/  @!P0 IMAD.MOV.U32 R3, RZ, RZ, R0 ;  /* 0x000000ffff038224 */ /* 0x000fe800078e0000 */
[----:B------:R-:W-:Y:S02]  /*5980*/  IMAD R77, R3, R74, R77 ;  /* 0x0000004a034d7224 */ /* 0x000fe400078e024d */
[----:B------:R-:W-:Y:S07]  /*5990*/  IMAD R75, R5, R70, R75 ;  /* 0x00000046054b7224 */ /* 0x000fee00078e024b */
.L_x_101:
[----:B-1----:R-:W-:Y:S01]  /*59a0*/  @!P1 ISETP.NE.AND P0, PT, R10, 0x1, PT ;  /* 0x000000010a00980c */ /* 0x002fe20003f05270 */
[----:B------:R-:W-:Y:S01]  /*59b0*/  @!P1 IMAD.HI.U32 R0, R77, R12, RZ ;  /* 0x0000000c4d009227 */ /* 0x000fe200078e00ff */
[----:B------:R-:W-:Y:S01]  /*59c0*/  @!P1 ISETP.NE.AND P2, PT, R9, 0x1, PT ;  /* 0x000000010900980c */ /* 0x000fe20003f45270 */
[----:B------:R-:W-:Y:S01]  /*59d0*/  ULOP3.LUT UP0, URZ, UR48, 0x1b0, URZ, 0xc0, !UPT ;  /* 0x000001b030ff7892 */ /* 0x000fe2000f80c0ff */
[----:B------:R-:W-:Y:S01]  /*59e0*/  R2UR UR42, R21 ;  /* 0x00000000152a72ca */ /* 0x000fe200000e0000 */
[----:B------:R-:W-:Y:S01]  /*59f0*/  @!P1 IMAD.HI.U32 R3, R75, R11, RZ ;  /* 0x0000000b4b039227 */ /* 0x000fe200078e00ff */
[----:B------:R-:W-:Y:S02]  /*5a00*/  @!P1 SHF.R.U32.HI R0, RZ, R13, R0 ;  /* 0x0000000dff009219 */ /* 0x000fe40000011600 */
[----:B------:R-:W-:Y:S01]  /*5a10*/  R2UR UR41, R20 ;  /* 0x00000000142972ca */ /* 0x000fe200000e0000 */
[----:B------:R-:W-:Y:S01]  /*5a20*/  VIADD R195, R195, 0x1 ;  /* 0x00000001c3c37836 */ /* 0x000fe20000000000 */
[----:B------:R-:W-:Y:S02]  /*5a30*/  @!P1 SHF.R.U32.HI R2, RZ, R14, R3 ;  /* 0x0000000eff029219 */ /* 0x000fe40000011603 */
[----:B------:R-:W-:Y:S02]  /*5a40*/  @!P1 SEL R3, R77, R0, !P2 ;  /* 0x000000004d039207 */ /* 0x000fe40005000000 */
[----:B------:R-:W-:Y:S02]  /*5a50*/  @!P1 SEL R2, R75, R2, !P0 ;  /* 0x000000024b029207 */ /* 0x000fe40004000000 */
[----:B------:R-:W-:Y:S01]  /*5a60*/  @P4 SHF.R.U32.HI R179, RZ, 0x10, R17 ;  /* 0x00000010ffb34819 */ /* 0x000fe20000011611 */
[----:B------:R-:W-:Y:S02]  /*5a70*/  USHF.L.U32 UR42, UR42, 0x7, URZ ;  /* 0x000000072a2a7899 */ /* 0x000fe400080006ff */
[----:B------:R-:W-:Y:S02]  /*5a80*/  @!P1 IMAD.IADD R0, R2, 0x1, -R3 ;  /* 0x0000000102009824 */ /* 0x000fe400078e0a03 */
[----:B------:R-:W-:Y:S01]  /*5a90*/  @!P1 IMAD.IADD R2, R3, 0x1, -R2 ;  /* 0x0000000103029824 */ /* 0x000fe200078e0a02 */
[----:B------:R-:W-:Y:S01]  /*5aa0*/  USHF.L.U32 UR41, UR41, 0x7, URZ ;  /* 0x0000000729297899 */ /* 0x000fe200080006ff */
[----:B------:R-:W-:Y:S02]  /*5ab0*/  @!P1 IMAD R77, R0, R9, R77 ;  /* 0x00000009004d9224 */ /* 0x000fe400078e024d */
[----:B------:R-:W-:Y:S01]  /*5ac0*/  @!P1 IMAD R75, R2, R10, R75 ;  /* 0x0000000a024b9224 */ /* 0x000fe200078e024b */
[----:B------:R-:W-:Y:S08]  /*5ad0*/  BRA.U !UP0, `(.L_x_102) ;  /* 0x0000000108407547 */ /* 0x000ff0000b800000 */
[----:B------:R-:W1:Y:S01]  /*5ae0*/  LDCU.64 UR8, c[0x4][0x80] ;  /* 0x01001000ff0877ac */ /* 0x000e620008000a00 */
[----:B------:R-:W-:Y:S01]  /*5af0*/  MOV R3, 0x0 ;  /* 0x0000000000037802 */ /* 0x000fe20000000f00 */
[----:B------:R-:W-:Y:S02]  /*5b00*/  HFMA2 R12, -RZ, RZ, 0, 5.9604644775390625e-08 ;  /* 0x00000001ff0c7431 */ /* 0x000fe400000001ff */
[----:B------:R-:W-:Y:S02]  /*5b10*/  IMAD.MOV.U32 R8, RZ, RZ, 0x70 ;  /* 0x00000070ff087424 */ /* 0x000fe400078e00ff */
[----:B------:R-:W-:Y:S01]  /*5b20*/  IMAD.MOV.U32 R13, RZ, RZ, RZ ;  /* 0x000000ffff0d7224 */ /* 0x000fe200078e00ff */
[----:B------:R-:W2:Y:S01]  /*5b30*/  LDCU.64 UR6, c[0x4][0x88] ;  /* 0x01001100ff0677ac */ /* 0x000ea20008000a00 */
[----:B------:R-:W3:Y:S01]  /*5b40*/  LDC.64 R2, c[0x4][R3] ;  /* 0x0100000003027b82 */ /* 0x000ee20000000a00 */
[----:B------:R-:W4:Y:S01]  /*5b50*/  LDCU.64 UR4, c[0x4][0x8] ;  /* 0x01000100ff0477ac */ /* 0x000f220008000a00 */
[----:B-1----:R-:W-:Y:S01]  /*5b60*/  MOV R5, UR9 ;  /* 0x0000000900057c02 */ /* 0x002fe20008000f00 */
[----:B------:R-:W-:Y:S01]  /*5b70*/  IMAD.U32 R4, RZ, RZ, UR8 ;  /* 0x00000008ff047e24 */ /* 0x000fe2000f8e00ff */
[----:B--2---:R-:W-:Y:S01]  /*5b80*/  MOV R7, UR7 ;  /* 0x0000000700077c02 */ /* 0x004fe20008000f00 */
[----:B------:R-:W-:Y:S01]  /*5b90*/  IMAD.U32 R6, RZ, RZ, UR6 ;  /* 0x00000006ff067e24 */ /* 0x000fe2000f8e00ff */
[----:B----4-:R-:W-:Y:S01]  /*5ba0*/  MOV R11, UR5 ;  /* 0x00000005000b7c02 */ /* 0x010fe20008000f00 */
[----:B------:R-:W-:Y:S02]  /*5bb0*/  IMAD.U32 R10, RZ, RZ, UR4 ;  /* 0x00000004ff0a7e24 */ /* 0x000fe4000f8e00ff */
[----:B------:R-:W-:Y:S07]  /*5bc0*/  LEPC R20, `(.L_x_102) ;  /* 0x000000001014794e */ /* 0x000fee0000000000 */
[----:B---3-5:R-:W-:Y:S05]  /*5bd0*/  CALL.ABS.NOINC R2 ;  /* 0x0000000002007343 */ /* 0x028fea0003c00000 */
.L_x_102:
[----:B------:R-:W-:Y:S01]  /*5be0*/  LOP3.LUT P0, RZ, R192, 0x1b0, RZ, 0xc0, !PT ;  /* 0x000001b0c0ff7812 */ /* 0x000fe2000780c0ff */
[----:B------:R-:W-:Y:S11]  /*5bf0*/  BSSY.RECONVERGENT B6, `(.L_x_103) ;  /* 0x0000013000067945 */ /* 0x000ff60003800200 */
[----:B------:R-:W-:Y:S01]  /*5c00*/  @!UPT UIADD3 URZ, UPT, UPT, URZ, URZ, URZ ;  /* 0x000000fffffff290 */ /* 0x000fe2000fffe0ff */
[----:B------:R-:W-:Y:S05]  /*5c10*/  @!P0 BRA `(.L_x_104) ;  /* 0x0000000000408947 */ /* 0x000fea0003800000 */
        /* <DEDUP_REMOVED lines=16> */
.L_x_104:
[----:B------:R-:W-:Y:S05]  /*5d20*/  BSYNC.RECONVERGENT B6 ;  /* 0x0000000000067941 */ /* 0x000fea0003800200 */
.L_x_103:
[----:B------:R-:W-:Y:S01]  /*5d30*/  ISETP.NE.U32.AND P4, PT, R166, RZ, PT ;  /* 0x000000ffa600720c */ /* 0x000fe20003f85070 */
[----:B------:R-:W-:Y:S01]  /*5d40*/  UISETP.NE.AND UP2, UPT, UR50, URZ, UPT ;  /* 0x000000ff3200728c */ /* 0x000fe2000bf45270 */
[----:B------:R-:W-:Y:S01]  /*5d50*/  ISETP.NE.U32.AND P2, PT, RZ, UR38, PT ;  /* 0x00000026ff007c0c */ /* 0x000fe2000bf45070 */
[----:B------:R-:W-:Y:S01]  /*5d60*/  UISETP.NE.U32.AND UP1, UPT, UR44, URZ, UPT ;  /* 0x000000ff2c00728c */ /* 0x000fe2000bf25070 */
[----:B------:R-:W-:Y:S01]  /*5d70*/  ISETP.NE.AND.EX P4, PT, R167, RZ, PT, P4 ;  /* 0x000000ffa700720c */ /* 0x000fe20003f85340 */
[----:B------:R-:W-:Y:S01]  /*5d80*/  UPLOP3.LUT UP0, UPT, UPT, UPT, UPT, 0x40, 0x4 ;  /* 0x000000000004789c */ /* 0x000fe20003f0e870 */
[----:B------:R-:W-:Y:S01]  /*5d90*/  ISETP.NE.AND.EX P2, PT, RZ, UR39, PT, P2 ;  /* 0x00000027ff007c0c */ /* 0x000fe2000bf45320 */
[----:B------:R-:W-:Y:S01]  /*5da0*/  UISETP.NE.AND.EX UP1, UPT, UR45, URZ, UPT, UP1 ;  /* 0x000000ff2d00728c */ /* 0x000fe2000bf25310 */
[----:B------:R-:W-:Y:S04]  /*5db0*/  PLOP3.LUT P1, PT, PT, PT, UP2, 0x80, 0x8 ;  /* 0x000000000008781c */ /* 0x000fe80003f2f028 */
[----:B------:R-:W-:Y:S06]  /*5dc0*/  @UP2 UPLOP3.LUT UP0, UPT, UPT, UPT, UP1, 0x80, 0x8 ;  /* 0x000000000008289c */ /* 0x000fec0003f0f010 */
[----:B------:R-:W-:Y:S01]  /*5dd0*/  PLOP3.LUT P0, PT, PT, PT, UP0, 0x80, 0x8 ;  /* 0x000000000008781c */ /* 0x000fe20003f0f008 */
[----:B------:R-:W-:Y:S01]  /*5de0*/  @!UPT UIADD3 URZ, UPT, UPT, URZ, URZ, URZ ;  /* 0x000000fffffff290 */ /* 0x000fe2000fffe0ff */
[----:B------:R-:W-:Y:S11]  /*5df0*/  BRA.U !UP1, `(.L_x_105) ;  /* 0x0000000109387547 */ /* 0x000ff6000b800000 */
[----:B------:R-:W-:Y:S01]  /*5e00*/  UISETP.NE.U32.AND UP0, UPT, UR38, URZ, UPT ;  /* 0x000000ff2600728c */ /* 0x000fe2000bf05070 */
[----:B------:R-:W-:Y:S02]  /*5e10*/  HFMA2 R0, -RZ, RZ, 0, 5.9604644775390625e-08 ;  /* 0x00000001ff007431 */ /* 0x000fe400000001ff */
[----:B------:R-:W-:Y:S01]  /*5e20*/  IMAD.MOV.U32 R171, RZ, RZ, 0x1 ;  /* 0x00000001ffab7424 */ /* 0x000fe200078e00ff */
[----:B------:R-:W-:Y:S06]  /*5e30*/  UISETP.NE.AND.EX UP0, UPT, UR39, URZ, UPT, UP0 ;  /* 0x000000ff2700728c */ /* 0x000fec000bf05300 */
[----:B------:R-:W-:Y:S05]  /*5e40*/  PLOP3.LUT P3, PT, PT, PT, UP0, 0x80, 0x8 ;  /* 0x000000000008781c */ /* 0x000fea0003f6f008 */
[----:B------:R-:W1:Y:S01]  /*5e50*/  @UP0 LDCU.64 UR6, c[0x0][0x888] ;  /* 0x00011100ff0607ac */ /* 0x000e620008000a00 */
[----:B------:R-:W-:Y:S07]  /*5e60*/  @UP0 UIMAD UR4, UR36, UR44, URZ ;  /* 0x0000002c240402a4 */ /* 0x000fee000f8e02ff */
[----:B------:R-:W-:Y:S01]  /*5e70*/  @!P3 PRMT R171, R0, 0x7610, R171 ;  /* 0x0000761000abb816 */ /* 0x000fe200000000ab */
[----:B-1----:R-:W-:Y:S03]  /*5e80*/  @UP0 UIMAD.WIDE UR6, UR4, 0x4, UR6 ;  /* 0x00000004040608a5 */ /* 0x002fe6000f8e0206 */
[----:B------:R-:W1:Y:S03]  /*5e90*/  @!UP0 LDCU UR4, c[0x0][0x880] ;  /* 0x00011000ff0487ac */ /* 0x000e660008000800 */
[----:B------:R-:W-:Y:S01]  /*5ea0*/  IMAD.U32 R2, RZ, RZ, UR6 ;  /* 0x00000006ff027e24 */ /* 0x000fe2000f8e00ff */
[----:B------:R-:W-:Y:S05]  /*5eb0*/  MOV R3, UR7 ;  /* 0x0000000700037c02 */ /* 0x000fea0008000f00 */
[----:B-----5:R2:W5:Y:S02]  /*5ec0*/  @P3 LDG.E R81, desc[UR46][R2.64] ;  /* 0x0000002e02513981 */ /* 0x020564000c1e1900 */
[----:B-12---:R-:W-:Y:S02]  /*5ed0*/  @!P3 IMAD.U32 R81, RZ, RZ, UR4 ;  /* 0x00000004ff51be24 */ /* 0x006fe4000f8e00ff */
.L_x_105:
[----:B------:R-:W-:Y:S05]  /*5ee0*/  @!P4 BRA `(.L_x_106) ;  /* 0x000000000020c947 */ /* 0x000fea0003800000 */
[----:B------:R-:W-:Y:S04]  /*5ef0*/  ISETP.NE.U32.AND P3, PT, R164, RZ, PT ;  /* 0x000000ffa400720c */ /* 0x000fe80003f65070 */
[----:B------:R-:W-:Y:S11]  /*5f00*/  ISETP.NE.AND.EX P3, PT, R165, RZ, PT, P3 ;  /* 0x000000ffa500720c */ /* 0x000ff60003f65330 */
[----:B------:R-:W-:Y:S02]  /*5f10*/  @!UPT UIADD3 URZ, UPT, UPT, URZ, URZ, URZ ;  /* 0x000000fffffff290 */ /* 0x000fe4000fffe0ff */
[----:B------:R-:W1:Y:S01]  /*5f20*/  @P3 LDC.64 R2, c[0x0][0x8a8] ;  /* 0x00022a00ff023b82 */ /* 0x000e620000000a00 */
[----:B------:R-:W-:Y:S04]  /*5f30*/  @P3 IMAD R0, R166, UR36, RZ ;  /* 0x00000024a6003c24 */ /* 0x000fe8000f8e02ff */
[----:B-1----:R-:W-:Y:S05]  /*5f40*/  @P3 IMAD.WIDE R2, R0, 0x4, R2 ;  /* 0x0000000400023825 */ /* 0x002fea00078e0202 */
[----:B-----5:R1:W5:Y:S02]  /*5f50*/  @P3 LDG.E R78, desc[UR46][R2.64] ;  /* 0x0000002e024e3981 */ /* 0x020364000c1e1900 */
[----:B-1----:R-:W2:Y:S02]  /*5f60*/  @!P3 LDC R78, c[0x0][0x8a0] ;  /* 0x00022800ff4ebb82 */ /* 0x002ea40000000800 */
.L_x_106:
[----:B-----5:R-:W-:Y:S01]  /*5f70*/  FSETP.NEU.AND P4, PT, R81, RZ, PT ;  /* 0x000000ff5100720b */ /* 0x020fe20003f8d000 */
[----:B------:R-:W-:Y:S01]  /*5f80*/  BSSY B1, `(.L_x_107) ;  /* 0x0000047000017945 */ /* 0x000fe20003800000 */
[----:B------:R-:W-:Y:S01]  /*5f90*/  SEL R5, RZ, 0xffffffff, P2 ;  /* 0xffffffffff057807 */ /* 0x000fe20001000000 */
[----:B------:R-:W-:Y:S01]  /*5fa0*/  IMAD.MOV.U32 R208, RZ, RZ, 0x1 ;  /* 0x00000001ffd07424 */ /* 0x000fe200078e00ff */
[----:B------:R-:W-:Y:S01]  /*5fb0*/  LOP3.LUT P3, RZ, R171, 0xff, RZ, 0xc0, !PT ;  /* 0x000000ffabff7812 */ /* 0x000fe2000786c0ff */
[C---:B------:R-:W-:Y:S01]  /*5fc0*/  IMAD R80, R76.reuse, 0x80, R79 ;  /* 0x000000804c507824 */ /* 0x040fe200078e024f */
[----:B------:R-:W-:Y:S02]  /*5fd0*/  @P1 SEL R0, RZ, 0xffffffff, P4 ;  /* 0xffffffffff001807 */ /* 0x000fe40002000000 */
[----:B------:R-:W-:Y:S02]  /*5fe0*/  CS2R R162, SRZ ;  /* 0x0000000000a27805 */ /* 0x000fe4000001ff00 */
[----:B------:R-:W-:Y:S02]  /*5ff0*/  LEA R3, R181, UR49, 0x3 ;  /* 0x00000031b5037c11 */ /* 0x000fe4000f8e18ff */
[----:B------:R-:W-:Y:S02]  /*6000*/  CS2R R160, SRZ ;  /* 0x0000000000a07805 */ /* 0x000fe4000001ff00 */
[----:B------:R-:W-:Y:S02]  /*6010*/  @P0 SEL R0, R5, R0, !P3 ;  /* 0x0000000005000207 */ /* 0x000fe40005800000 */
[----:B------:R-:W-:Y:S02]  /*6020*/  CS2R R158, SRZ ;  /* 0x00000000009e7805 */ /* 0x000fe4000001ff00 */
[----:B------:R-:W-:Y:S02]  /*6030*/  LEA R207, R76, UR49, 0x3 ;  /* 0x000000314ccf7c11 */ /* 0x000fe4000f8e18ff */
[----:B------:R-:W-:Y:S02]  /*6040*/  CS2R R156, SRZ ;  /* 0x00000000009c7805 */ /* 0x000fe4000001ff00 */
[----:B------:R-:W-:Y:S02]  /*6050*/  @P1 LOP3.LUT R0, R0, 0x1, RZ, 0xc0, !PT ;  /* 0x0000000100001812 */ /* 0x000fe400078ec0ff */
[----:B------:R-:W-:Y:S02]  /*6060*/  CS2R R154, SRZ ;  /* 0x00000000009a7805 */ /* 0x000fe4000001ff00 */
[----:B------:R-:W-:Y:S02]  /*6070*/  SHF.L.U32 R2, R183, 0x1f, RZ ;  /* 0x0000001fb7027819 */ /* 0x000fe400000006ff */
[----:B------:R-:W-:Y:S02]  /*6080*/  CS2R R152, SRZ ;  /* 0x0000000000987805 */ /* 0x000fe4000001ff00 */
[----:B------:R-:W-:Y:S02]  /*6090*/  ISETP.NE.U32.OR P6, PT, R0, 0x1, !P1 ;  /* 0x000000010000780c */ /* 0x000fe40004fc5470 */
[----:B------:R-:W-:Y:S02]  /*60a0*/  CS2R R150, SRZ ;  /* 0x0000000000967805 */ /* 0x000fe4000001ff00 */
[----:B------:R-:W-:Y:S02]  /*60b0*/  PLOP3.LUT P2, PT, PT, PT, UP1, 0x80, 0x8 ;  /* 0x000000000008781c */ /* 0x000fe40003f4f018 */
[----:B------:R-:W-:Y:S02]  /*60c0*/  CS2R R148, SRZ ;  /* 0x0000000000947805 */ /* 0x000fe4000001ff00 */
[----:B------:R-:W-:Y:S02]  /*60d0*/  SEL R0, RZ, 0xffffffff, P4 ;  /* 0xffffffffff007807 */ /* 0x000fe40002000000 */
[----:B------:R-:W-:Y:S03]  /*60e0*/  P2R R184, PR, RZ, 0x40 ;  /* 0x00000040ffb87803 */ /* 0x000fe60000000000 */
[----:B------:R-:W-:Y:S04]  /*60f0*/  @P6 SHF.L.U32 R4, R180, 0x1f, RZ ;  /* 0x0000001fb4046819 */ /* 0x000fe800000006ff */
[----:B------:R-:W-:Y:S01]  /*6100*/  @P2 SEL R0, R5, R0, !P3 ;  /* 0x0000000005002207 */ /* 0x000fe20005800000 */
[----:B------:R-:W1:Y:S03]  /*6110*/  @P6 SYNCS.PHASECHK.TRANS64.TRYWAIT P1, [R3+URZ+0x180], R4 ;  /* 0x00018004030065a7 */ /* 0x000e6600080211ff */
[----:B------:R-:W-:Y:S04]  /*6120*/  LOP3.LUT R0, R0, 0x1, RZ, 0xc0, !PT ;  /* 0x0000000100007812 */ /* 0x000fe800078ec0ff */
[----:B------:R-:W-:Y:S04]  /*6130*/  ISETP.NE.U32.AND P5, PT, R0, 0x1, PT ;  /* 0x000000010000780c */ /* 0x000fe80003fa5070 */
[----:B------:R-:W-:Y:S01]  /*6140*/  P2R R209, PR, RZ, 0x20 ;  /* 0x00000020ffd17803 */ /* 0x000fe20000000000 */
[----:B------:R3:W4:Y:S01]  /*6150*/  SYNCS.PHASECHK.TRANS64.TRYWAIT P0, [R207+URZ+0x1d0], R2 ;  /* 0x0001d002cf0075a7 */ /* 0x00072200080011ff */
[----:B-1----:R-:W-:Y:S01]  /*6160*/  @P6 SEL R208, RZ, 0x1, !P1 ;  /* 0x00000001ffd06807 */ /* 0x002fe20004800000 */
[----:B---3--:R-:W-:Y:S06]  /*6170*/  @!P6 BRA `(.L_x_108) ;  /* 0x00000000009ce947 */ /* 0x008fec0003800000 */
[----:B------:R-:W-:Y:S01]  /*6180*/  @P5 IMAD R6, R181, 0x2000, R190 ;  /* 0x00002000b5065824 */ /* 0x000fe200078e02be */
[----:B------:R-:W-:Y:S01]  /*6190*/  ISETP.NE.AND P1, PT, R208, RZ, PT ;  /* 0x000000ffd000720c */ /* 0x000fe20003f25270 */
[----:B------:R-:W-:Y:S01]  /*61a0*/  BSSY B0, `(.L_x_109) ;  /* 0x0000010000007945 */ /* 0x000fe20003800000 */
[----:B------:R-:W-:Y:S01]  /*61b0*/  CS2R R150, SRZ ;  /* 0x0000000000967805 */ /* 0x000fe2000001ff00 */
[--C-:B------:R-:W-:Y:S01]  /*61c0*/  @P5 IMAD R7, R191, -0x10, R6.reuse ;  /* 0xfffffff0bf075824 */ /* 0x100fe200078e0206 */
[----:B------:R-:W-:Y:S01]  /*61d0*/  CS2R R148, SRZ ;  /* 0x0000000000947805 */ /* 0x000fe2000001ff00 */
[----:B------:R-:W-:Y:S01]  /*61e0*/  @P5 IMAD R5, R189, -0x10, R6 ;  /* 0xfffffff0bd055824 */ /* 0x000fe200078e0206 */
[----:B------:R-:W-:Y:S01]  /*61f0*/  CS2R R158, SRZ ;  /* 0x00000000009e7805 */ /* 0x000fe2000001ff00 */
[----:B------:R-:W-:Y:S01]  /*6200*/  @P5 IMAD R4, R188, 0x10, R7 ;  /* 0x00000010bc045824 */ /* 0x000fe200078e0207 */
[----:B------:R-:W-:Y:S02]  /*6210*/  CS2R R156, SRZ ;  /* 0x00000000009c7805 */ /* 0x000fe4000001ff00 */
[----:B------:R-:W-:Y:S02]  /*6220*/  CS2R R154, SRZ ;  /* 0x00000000009a7805 */ /* 0x000fe4000001ff00 */
[----:B------:R-:W-:Y:S02]  /*6230*/  CS2R R152, SRZ ;  /* 0x0000000000987805 */ /* 0x000fe4000001ff00 */
[----:B------:R-:W-:Y:S02]  /*6240*/  CS2R R162, SRZ ;  /* 0x0000000000a27805 */ /* 0x000fe4000001ff00 */
[----:B------:R-:W-:Y:S01]  /*6250*/  CS2R R160, SRZ ;  /* 0x0000000000a07805 */ /* 0x000fe2000001ff00 */
[----:B------:R-:W-:Y:S06]  /*6260*/  @P1 BRA `(.L_x_110) ;  /* 0x00000000000c1947 */ /* 0x000fec0003800000 */
[----:B------:R-:W-:Y:S04]  /*6270*/  SHF.L.U32 R0, R180, 0x1f, RZ ;  /* 0x0000001fb4007819 */ /* 0x000fe800000006ff */
[----:B------:R-:W1:Y:S02]  /*6280*/  SYNCS.PHASECHK.TRANS64.TRYWAIT P1, [R3+URZ+0x180], R0 ;  /* 0x00018000030075a7 */ /* 0x000e6400080211ff */
[----:B-1----:R-:W-:Y:S05]  /*6290*/  @!P1 BRA `(.L_x_111) ;  /* 0x0000003c00009947 */ /* 0x002fea0003800000 */
.L_x_110:
[----:B------:R-:W-:Y:S05]  /*62a0*/  BSYNC B0 ;  /* 0x0000000000007941 */ /* 0x000fea0003800000 */
.L_x_109:
[----:B------:R-:W-:Y:S01]  /*62b0*/  ISETP.NE.AND P1, PT, R209, RZ, PT ;  /* 0x000000ffd100720c */ /* 0x000fe20003f25270 */
[----:B-1----:R-:W-:Y:S02]  /*62c0*/  VIADD R3, R3, 0x190 ;  /* 0x0000019003037836 */ /* 0x002fe40000000000 */
[----:B------:R-:W-:Y:S02]  /*62d0*/  IMAD.U32 R0, RZ, RZ, UR37 ;  /* 0x00000025ff007e24 */ /* 0x000fe4000f8e00ff */
[----:B------:R-:W-:Y:S03]  /*62e0*/  VIADD R181, R181, 0x1 ;  /* 0x00000001b5b57836 */ /* 0x000fe60000000000 */
[----:B------:R-:W-:Y:S05]  /*62f0*/  PRMT R0, R0, 0x654, R3 ;  /* 0x0000065400007816 */ /* 0x000fea0000000003 */
[----:B------:R1:W3:Y:S04]  /*6300*/  @P1 LDS.128 R148, [R6] ;  /* 0x0000000006941984 */ /* 0x0002e80000000c00 */
[----:B------:R1:W1:Y:S04]  /*6310*/  @P1 LDS.128 R156, [R5+0x20] ;  /* 0x00002000059c1984 */ /* 0x0002680000000c00 */
[----:B------:R1:W1:Y:S04]  /*6320*/  @P1 LDS.128 R152, [R7+0x10] ;  /* 0x0000100007981984 */ /* 0x0002680000000c00 */
[----:B------:R1:W1:Y:S01]  /*6330*/  @P1 LDS.128 R160, [R4+0x10] ;  /* 0x0000100004a01984 */ /* 0x0002620000000c00 */
[C---:B------:R-:W-:Y:S01]  /*6340*/  ISETP.NE.AND P1, PT, R181.reuse, 0x2, PT ;  /* 0x00000002b500780c */ /* 0x040fe20003f25270 */
[----:B------:R-:W-:Y:S01]  /*6350*/  @!PT LDS RZ, [RZ] ;  /* 0x00000000fffff984 */ /* 0x000fe20000000800 */
[----:B------:R-:W-:Y:S01]  /*6360*/  @!PT LDS RZ, [RZ] ;  /* 0x00000000fffff984 */ /* 0x000fe20000000800 */
[----:B------:R-:W-:Y:S01]  /*6370*/  @!PT LDS RZ, [RZ] ;  /* 0x00000000fffff984 */ /* 0x000fe20000000800 */
[----:B------:R-:W-:Y:S01]  /*6380*/  @!PT LDS RZ, [RZ] ;  /* 0x00000000fffff984 */ /* 0x000fe20000000800 */
[----:B------:R5:W-:Y:S06]  /*6390*/  MEMBAR.ALL.CTA ;  /* 0x0000000000007992 */ /* 0x000bec0000008000 */
[----:B-----5:R-:W5:Y:S01]  /*63a0*/  FENCE.VIEW.ASYNC.S ;  /* 0x00000000000073c6 */ /* 0x020f620000000000 */
[----:B------:R-:W-:Y:S02]  /*63b0*/  SEL R3, RZ, 0x1, P1 ;  /* 0x00000001ff037807 */ /* 0x000fe40000800000 */
[----:B------:R-:W-:Y:S02]  /*63c0*/  SEL R181, R181, RZ, P1 ;  /* 0x000000ffb5b57207 */ /* 0x000fe40000800000 */
[----:B------:R-:W-:Y:S01]  /*63d0*/  LOP3.LUT R180, R180, R3, RZ, 0x3c, !PT ;  /* 0x00000003b4b47212 */ /* 0x000fe200078e3cff */
[----:B-----5:R1:W-:Y:S06]  /*63e0*/  SYNCS.ARRIVE.TRANS64.RED.A1T0 RZ, [R0+URZ], RZ ;  /* 0x000000ff00ff79a7 */ /* 0x0203ec00081004ff */
.L_x_108:
[----:B------:R-:W-:Y:S05]  /*63f0*/  BSYNC B1 ;  /* 0x0000000000017941 */ /* 0x000fea0003800000 */
.L_x_107:
[----:B-1----:R-:W-:Y:S04]  /*6400*/  SHF.R.U32.HI R0, RZ, 0x15, R80 ;  /* 0x00000015ff007819 */ /* 0x002fe80000011650 */
[----:B------:R-:W-:Y:S01]  /*6410*/  LOP3.LUT P1, RZ, R0, 0x3, R173, 0x48, !PT ;  /* 0x0000000300ff7812 */ /* 0x000fe200078248ad */
[----:B------:R-:W-:Y:S01]  /*6420*/  @!UPT UIADD3 URZ, UPT, UPT, URZ, URZ, URZ ;  /* 0x000000fffffff290 */ /* 0x000fe2000fffe0ff */
[----:B----4-:R-:W-:Y:S11]  /*6430*/  @P0 BRA `(.L_x_112) ;  /* 0x0000000000080947 */ /* 0x010ff60003800000 */
[----:B------:R-:W1:Y:S02]  /*6440*/  SYNCS.PHASECHK.TRANS64.TRYWAIT P0, [R207+URZ+0x1d0], R2 ;  /* 0x0001d002cf0075a7 */ /* 0x000e6400080011ff */
[----:B-1----:R-:W-:Y:S05]  /*6450*/  @!P0 BRA `(.L_x_113) ;  /* 0x0000003800a48947 */ /* 0x002fea0003800000 */
.L_x_112:
[----:B------:R-:W-:Y:S04]  /*6460*/  BSSY.RECONVERGENT B6, `(.L_x_114) ;  /* 0x0000012000067945 */ /* 0x000fe80003800200 */
[----:B------:R-:W-:Y:S05]  /*6470*/  @!P1 BRA `(.L_x_115) ;  /* 0x0000000000409947 */ /* 0x000fea0003800000 */
[----:B------:R-:W4:Y:S01]  /*6480*/  LDCU.64 UR8, c[0x4][0x70] ;  /* 0x01000e00ff0877ac */ /* 0x000f220008000a00 */
[----:B------:R-:W-:Y:S01]  /*6490*/  MOV R3, 0x0 ;  /* 0x0000000000037802 */ /* 0x000fe20000000f00 */
[----:B------:R-:W-:Y:S02]  /*64a0*/  HFMA2 R12, -RZ, RZ, 0, 5.9604644775390625e-08 ;  /* 0x00000001ff0c7431 */ /* 0x000fe400000001ff */
[----:B------:R-:W-:Y:S02]  /*64b0*/  IMAD.MOV.U32 R8, RZ, RZ, 0x192 ;  /* 0x00000192ff087424 */ /* 0x000fe400078e00ff */
[----:B------:R-:W-:Y:S01]  /*64c0*/  IMAD.MOV.U32 R13, RZ, RZ, RZ ;  /* 0x000000ffff0d7224 */ /* 0x000fe200078e00ff */
[----:B------:R-:W5:Y:S01]  /*64d0*/  LDCU.64 UR6, c[0x4][0x78] ;  /* 0x01000f00ff0677ac */ /* 0x000f620008000a00 */
[----:B-1----:R-:W1:Y:S01]  /*64e0*/  LDC.64 R2, c[0x4][R3] ;  /* 0x0100000003027b82 */ /* 0x002e620000000a00 */
[----:B------:R-:W2:Y:S01]  /*64f0*/  LDCU.64 UR4, c[0x4][0x10] ;  /* 0x01000200ff0477ac */ /* 0x000ea20008000a00 */
[----:B----4-:R-:W-:Y:S01]  /*6500*/  MOV R5, UR9 ;  /* 0x0000000900057c02 */ /* 0x010fe20008000f00 */
[----:B------:R-:W-:Y:S01]  /*6510*/  IMAD.U32 R4, RZ, RZ, UR8 ;  /* 0x00000008ff047e24 */ /* 0x000fe2000f8e00ff */
[----:B-----5:R-:W-:Y:S01]  /*6520*/  MOV R7, UR7 ;  /* 0x0000000700077c02 */ /* 0x020fe20008000f00 */
[----:B------:R-:W-:Y:S01]  /*6530*/  IMAD.U32 R6, RZ, RZ, UR6 ;  /* 0x00000006ff067e24 */ /* 0x000fe2000f8e00ff */
[----:B--2---:R-:W-:Y:S01]  /*6540*/  MOV R11, UR5 ;  /* 0x00000005000b7c02 */ /* 0x004fe20008000f00 */
[----:B------:R-:W-:Y:S02]  /*6550*/  IMAD.U32 R10, RZ, RZ, UR4 ;  /* 0x00000004ff0a7e24 */ /* 0x000fe4000f8e00ff */
[----:B------:R-:W-:Y:S07]  /*6560*/  LEPC R20, `(.L_x_115) ;  /* 0x000000001014794e */ /* 0x000fee0000000000 */
[----:B-1-3--:R-:W-:Y:S05]  /*6570*/  CALL.ABS.NOINC R2 ;  /* 0x0000000002007343 */ /* 0x00afea0003c00000 */
.L_x_115:
[----:B------:R-:W-:Y:S05]  /*6580*/  BSYNC.RECONVERGENT B6 ;  /* 0x0000000000067941 */ /* 0x000fea0003800200 */
.L_x_114:
[-C--:B---3--:R-:W-:Y:S01]  /*6590*/  F2FP.F16.E4M3.UNPACK_B R83, R148.reuse ;  /* 0x00000094ff53723e */ /* 0x088fe200020006ff */
[----:B------:R-:W-:Y:S05]  /*65a0*/  WARPSYNC.ALL ;  /* 0x0000000000007948 */ /* 0x000fea0003800000 */
[----:B------:R-:W-:Y:S01]  /*65b0*/  R2UR UR4, R80 ;  /* 0x00000000500472ca */ /* 0x000fe200000e0000 */
[--C-:B------:R-:W-:Y:S01]  /*65c0*/  HADD2.F32 R82, -RZ, R83.reuse.H0_H0 ;  /* 0x20000053ff527230 */ /* 0x100fe20000004100 */
[----:B------:R-:W-:Y:S01]  /*65d0*/  F2FP.F16.E4M3.UNPACK_B R85, R148.H1 ;  /* 0x00000094ff55723e */ /* 0x000fe200030006ff */
[----:B------:R-:W-:Y:S01]  /*65e0*/  HADD2.F32 R83, -RZ, R83.H1_H1 ;  /* 0x30000053ff537230 */ /* 0x000fe20000004100 */
[-C--:B------:R-:W-:Y:S01]  /*65f0*/  F2FP.F16.E4M3.UNPACK_B R87, R149.reuse ;  /* 0x00000095ff57723e */ /* 0x080fe200020006ff */
[----:B------:R-:W-:Y:S01]  /*6600*/  BSSY.RECONVERGENT B0, `(.L_x_116) ;  /* 0x000011d000007945 */ /* 0x000fe20003800200 */
[----:B------:R-:W-:Y:S01]  /*6610*/  F2FP.F16.E4M3.UNPACK_B R89, R149.H1 ;  /* 0x00000095ff59723e */ /* 0x000fe200030006ff */
[----:B------:R-:W-:Y:S01]  /*6620*/  HADD2.F32 R84, -RZ, R85.H0_H0 ;  /* 0x20000055ff547230 */ /* 0x000fe20000004100 */
[-C--:B------:R-:W-:Y:S01]  /*6630*/  F2FP.F16.E4M3.UNPACK_B R91, R150.reuse ;  /* 0x00000096ff5b723e */ /* 0x080fe200020006ff */
[----:B------:R-:W-:Y:S01]  /*6640*/  HADD2.F32 R88, -RZ, R87.H1_H1 ;  /* 0x30000057ff587230 */ /* 0x000fe20000004100 */
[----:B------:R-:W-:Y:S01]  /*6650*/  F2FP.F16.E4M3.UNPACK_B R93, R150.H1 ;  /* 0x00000096ff5d723e */ /* 0x000fe200030006ff */
[----:B------:R-:W-:Y:S01]  /*6660*/  HADD2.F32 R86, -RZ, R85.H1_H1 ;  /* 0x30000055ff567230 */ /* 0x000fe20000004100 */
[-C--:B------:R-:W-:Y:S01]  /*6670*/  F2FP.F16.E4M3.UNPACK_B R95, R151.reuse ;  /* 0x00000097ff5f723e */ /* 0x080fe200020006ff */
[----:B------:R-:W2:Y:S01]  /*6680*/  LDTM.x64 R4, tmem[UR4] ;  /* 0x00000004000479ee */ /* 0x000ea20008340000 */
[----:B------:R-:W-:Y:S01]  /*6690*/  F2FP.F16.E4M3.UNPACK_B R97, R151.H1 ;  /* 0x00000097ff61723e */ /* 0x000fe200030006ff */
[----:B------:R-:W-:Y:S01]  /*66a0*/  HADD2.F32 R85, -RZ, R87.H0_H0 ;  /* 0x20000057ff557230 */ /* 0x000fe20000004100 */
[-C--:B------:R-:W-:Y:S01]  /*66b0*/  F2FP.F16.E4M3.UNPACK_B R99, R152.reuse ;  /* 0x00000098ff63723e */ /* 0x080fe200020006ff */
[----:B------:R-:W-:Y:S01]  /*66c0*/  HADD2.F32 R87, -RZ, R89.H0_H0 ;  /* 0x20000059ff577230 */ /* 0x000fe20000004100 */
[----:B------:R-:W-:Y:S01]  /*66d0*/  F2FP.F16.E4M3.UNPACK_B R101, R152.H1 ;  /* 0x00000098ff65723e */ /* 0x000fe200030006ff */
[----:B------:R-:W-:Y:S01]  /*66e0*/  HADD2.F32 R92, -RZ, R91.H1_H1 ;  /* 0x3000005bff5c7230 */ /* 0x000fe20000004100 */
[----:B------:R-:W-:Y:S01]  /*66f0*/  ISETP.NE.AND P6, PT, R184, RZ, PT ;  /* 0x000000ffb800720c */ /* 0x000fe20003fc5270 */
[----:B------:R-:W-:Y:S01]  /*6700*/  HADD2.F32 R96, -RZ, R95.H1_H1 ;  /* 0x3000005fff607230 */ /* 0x000fe20000004100 */
[----:B------:R-:W-:Y:S01]  /*6710*/  SHF.L.U32 R211, R176, 0x4, RZ ;  /* 0x00000004b0d37819 */ /* 0x000fe200000006ff */
[----:B------:R-:W-:Y:S01]  /*6720*/  HADD2.F32 R100, -RZ, R99.H1_H1 ;  /* 0x30000063ff647230 */ /* 0x000fe20000004100 */
[----:B------:R-:W-:Y:S01]  /*6730*/  SHF.L.U32 R219, R175, 0x4, RZ ;  /* 0x00000004afdb7819 */ /* 0x000fe200000006ff */
[----:B------:R-:W-:Y:S01]  /*6740*/  HADD2.F32 R90, -RZ, R89.H1_H1 ;  /* 0x30000059ff5a7230 */ /* 0x000fe20000004100 */
[C---:B------:R-:W-:Y:S01]  /*6750*/  IADD3 R204, PT, PT, R190.reuse, R211, RZ ;  /* 0x000000d3becc7210 */ /* 0x040fe20007ffe0ff */
[----:B------:R-:W-:Y:S01]  /*6760*/  HADD2.F32 R89, -RZ, R91.H0_H0 ;  /* 0x2000005bff597230 */ /* 0x000fe20000004100 */
[----:B------:R-:W-:Y:S01]  /*6770*/  IADD3 R206, PT, PT, R190, R219, RZ ;  /* 0x000000dbbece7210 */ /* 0x000fe20007ffe0ff */
[--C-:B------:R-:W-:Y:S01]  /*6780*/  HADD2.F32 R91, -RZ, R93.reuse.H0_H0 ;  /* 0x2000005dff5b7230 */ /* 0x100fe20000004100 */
[----:B------:R-:W-:Y:S01]  /*6790*/  SHF.L.U32 R217, R188, 0x4, RZ ;  /* 0x00000004bcd97819 */ /* 0x000fe200000006ff */
[----:B------:R-:W-:Y:S01]  /*67a0*/  HADD2.F32 R94, -RZ, R93.H1_H1 ;  /* 0x3000005dff5e7230 */ /* 0x000fe20000004100 */
[-C--:B------:R-:W-:Y:S01]  /*67b0*/  F2FP.F16.E4M3.UNPACK_B R103, R153.reuse ;  /* 0x00000099ff67723e */ /* 0x080fe200020006ff */
[----:B------:R-:W-:Y:S01]  /*67c0*/  HADD2.F32 R93, -RZ, R95.H0_H0 ;  /* 0x2000005fff5d7230 */ /* 0x000fe20000004100 */
[----:B------:R-:W-:Y:S01]  /*67d0*/  IADD3 R205, PT, PT, R217, R204, RZ ;  /* 0x000000ccd9cd7210 */ /* 0x000fe20007ffe0ff */
[----:B------:R-:W-:Y:S01]  /*67e0*/  HADD2.F32 R95, -RZ, R97.H0_H0 ;  /* 0x20000061ff5f7230 */ /* 0x000fe20000004100 */
[----:B------:R-:W-:Y:S01]  /*67f0*/  F2FP.F16.E4M3.UNPACK_B R105, R153.H1 ;  /* 0x00000099ff69723e */ /* 0x000fe200030006ff */
[C---:B--2---:R-:W-:Y:S01]  /*6800*/  FMUL R0, R78.reuse, R4 ;  /* 0x000000044e007220 */ /* 0x044fe20000400000 */
[C---:B-1----:R-:W-:Y:S01]  /*6810*/  FMUL R2, R78.reuse, R5 ;  /* 0x000000054e027220 */ /* 0x042fe20000400000 */
[C---:B------:R-:W-:Y:S01]  /*6820*/  FMUL R4, R78.reuse, R8 ;  /* 0x000000084e047220 */ /* 0x040fe20000400000 */
[C---:B------:R-:W-:Y:S01]  /*6830*/  FMUL R5, R78.reuse, R9 ;  /* 0x000000094e057220 */ /* 0x040fe20000400000 */
[C---:B------:R-:W-:Y:S01]  /*6840*/  FFMA R0, R81.reuse, R82, R0 ;  /* 0x0000005251007223 */ /* 0x040fe20000000000 */
[C---:B------:R-:W-:Y:S01]  /*6850*/  FFMA R2, R81.reuse, R83, R2 ;  /* 0x0000005351027223 */ /* 0x040fe20000000002 */
[C---:B------:R-:W-:Y:S01]  /*6860*/  FMUL R8, R78.reuse, R12 ;  /* 0x0000000c4e087220 */ /* 0x040fe20000400000 */
[C---:B------:R-:W-:Y:S01]  /*6870*/  FMUL R9, R78.reuse, R13 ;  /* 0x0000000d4e097220 */ /* 0x040fe20000400000 */
[C---:B------:R-:W-:Y:S01]  /*6880*/  FMUL R12, R78.reuse, R16 ;  /* 0x000000104e0c7220 */ /* 0x040fe20000400000 */
[C---:B------:R-:W-:Y:S01]  /*6890*/  FMUL R13, R78.reuse, R17 ;  /* 0x000000114e0d7220 */ /* 0x040fe20000400000 */
[C---:B------:R-:W-:Y:S01]  /*68a0*/  FMUL R16, R78.reuse, R20 ;  /* 0x000000144e107220 */ /* 0x040fe20000400000 */
[C---:B------:R-:W-:Y:S01]  /*68b0*/  FMUL R17, R78.reuse, R21 ;  /* 0x000000154e117220 */ /* 0x040fe20000400000 */
[----:B------:R-:W-:Y:S02]  /*68c0*/  HADD2.F32 R104, -RZ, R103.H1_H1 ;  /* 0x30000067ff687230 */ /* 0x000fe40000004100 */
[C---:B------:R-:W-:Y:S01]  /*68d0*/  FMUL R20, R78.reuse, R24 ;  /* 0x000000184e147220 */ /* 0x040fe20000400000 */
[C---:B------:R-:W-:Y:S01]  /*68e0*/  FMUL R21, R78.reuse, R25 ;  /* 0x000000194e157220 */ /* 0x040fe20000400000 */
[C---:B------:R-:W-:Y:S01]  /*68f0*/  FMUL R24, R78.reuse, R28 ;  /* 0x0000001c4e187220 */ /* 0x040fe20000400000 */
[C---:B------:R-:W-:Y:S01]  /*6900*/  FMUL R25, R78.reuse, R29 ;  /* 0x0000001d4e197220 */ /* 0x040fe20000400000 */
[C---:B------:R-:W-:Y:S01]  /*6910*/  FMUL R28, R78.reuse, R32 ;  /* 0x000000204e1c7220 */ /* 0x040fe20000400000 */
[C---:B------:R-:W-:Y:S01]  /*6920*/  FMUL R29, R78.reuse, R33 ;  /* 0x000000214e1d7220 */ /* 0x040fe20000400000 */
[C---:B------:R-:W-:Y:S01]  /*6930*/  FMUL R32, R78.reuse, R36 ;  /* 0x000000244e207220 */ /* 0x040fe20000400000 */
[----:B------:R-:W-:Y:S01]  /*6940*/  F2FP.F16.E4M3.UNPACK_B R107, R154 ;  /* 0x0000009aff6b723e */ /* 0x000fe200020006ff */
[C---:B------:R-:W-:Y:S01]  /*6950*/  FMUL R33, R78.reuse, R37 ;  /* 0x000000254e217220 */ /* 0x040fe20000400000 */
[C---:B------:R-:W-:Y:S01]  /*6960*/  FMUL R36, R78.reuse, R40 ;  /* 0x000000284e247220 */ /* 0x040fe20000400000 */
[----:B------:R-:W-:Y:S01]  /*6970*/  F2FP.F16.E4M3.UNPACK_B R109, R154.H1 ;  /* 0x0000009aff6d723e */ /* 0x000fe200030006ff */
[C---:B------:R-:W-:Y:S01]  /*6980*/  FMUL R37, R78.reuse, R41 ;  /* 0x000000294e257220 */ /* 0x040fe20000400000 */
[----:B------:R-:W-:Y:S02]  /*6990*/  HADD2.F32 R108, -RZ, R107.H1_H1 ;  /* 0x3000006bff6c7230 */ /* 0x000fe40000004100 */
        /* <DEDUP_REMOVED lines=26> */
[C---:B------:R-:W-:Y:S01]  /*6b40*/  FFMA R3, R81.reuse, R84, R3 ;  /* 0x0000005451037223 */ /* 0x040fe20000000003 */
[C---:B------:R-:W-:Y:S01]  /*6b50*/  FFMA R7, R81.reuse, R86, R7 ;  /* 0x0000005651077223 */ /* 0x040fe20000000007 */
[----:B------:R-:W-:Y:S01]  /*6b60*/  F2FP.F16.E4M3.UNPACK_B R127, R159 ;  /* 0x0000009fff7f723e */ /* 0x000fe200020006ff */
[C---:B------:R-:W-:Y:S01]  /*6b70*/  FFMA R4, R81.reuse, R85, R4 ;  /* 0x0000005551047223 */ /* 0x040fe20000000004 */
[C---:B------:R-:W-:Y:S01]  /*6b80*/  FFMA R5, R81.reuse, R88, R5 ;  /* 0x0000005851057223 */ /* 0x040fe20000000005 */
[----:B------:R-:W-:Y:S01]  /*6b90*/  F2FP.F16.E4M3.UNPACK_B R129, R159.H1 ;  /* 0x0000009fff81723e */ /* 0x000fe200030006ff */
[----:B------:R-:W-:Y:S01]  /*6ba0*/  FFMA R6, R81, R87, R6 ;  /* 0x0000005751067223 */ /* 0x000fe20000000006 */
[----:B------:R-:W-:Y:S01]  /*6bb0*/  F2FP.SATFINITE.E4M3.F32.PACK_AB_MERGE_C R185, R7, R3, RZ ;  /* 0x0000000307b9723e */ /* 0x000fe200048070ff */
[----:B------:R-:W-:Y:S02]  /*6bc0*/  HADD2.F32 R124, -RZ, R123.H1_H1 ;  /* 0x3000007bff7c7230 */ /* 0x000fe40000004100 */
[----:B------:R-:W-:Y:S01]  /*6bd0*/  FMUL R11, R78, R11 ;  /* 0x0000000b4e0b7220 */ /* 0x000fe20000400000 */
[----:B------:R-:W-:Y:S01]  /*6be0*/  HADD2.F32 R128, -RZ, R127.H1_H1 ;  /* 0x3000007fff807230 */ /* 0x000fe20000004100 */
[----:B------:R-:W-:Y:S01]  /*6bf0*/  F2FP.SATFINITE.E4M3.F32.PACK_AB_MERGE_C R184, R2, R0, R185 ;  /* 0x0000000002b8723e */ /* 0x000fe200048070b9 */
[C---:B------:R-:W-:Y:S01]  /*6c00*/  FMUL R10, R78.reuse, R14 ;  /* 0x0000000e4e0a7220 */ /* 0x040fe20000400000 */
[C---:B------:R-:W-:Y:S01]  /*6c10*/  FFMA R11, R81.reuse, R90, R11 ;  /* 0x0000005a510b7223 */ /* 0x040fe2000000000b */
[C---:B------:R-:W-:Y:S01]  /*6c20*/  FFMA R8, R81.reuse, R89, R8 ;  /* 0x0000005951087223 */ /* 0x040fe20000000008 */
[----:B------:R-:W-:Y:S01]  /*6c30*/  FFMA R9, R81, R92, R9 ;  /* 0x0000005c51097223 */ /* 0x000fe20000000009 */
[----:B------:R-:W-:Y:S01]  /*6c40*/  F2FP.F16.E4M3.UNPACK_B R131, R160 ;  /* 0x000000a0ff83723e */ /* 0x000fe200020006ff */
[----:B------:R-:W-:Y:S01]  /*6c50*/  HADD2.F32 R98, -RZ, R97.H1_H1 ;  /* 0x30000061ff627230 */ /* 0x000fe20000004100 */
[----:B------:R-:W-:Y:S01]  /*6c60*/  F2FP.SATFINITE.E4M3.F32.PACK_AB_MERGE_C R186, R11, R6, RZ ;  /* 0x000000060bba723e */ /* 0x000fe200048070ff */
[----:B------:R-:W-:Y:S01]  /*6c70*/  FFMA R10, R81, R91, R10 ;  /* 0x0000005b510a7223 */ /* 0x000fe2000000000a */
[----:B------:R-:W-:Y:S02]  /*6c80*/  HADD2.F32 R97, -RZ, R99.H0_H0 ;  /* 0x20000063ff617230 */ /* 0x000fe40000004100 */
[C---:B------:R-:W-:Y:S01]  /*6c90*/  FMUL R15, R78.reuse, R15 ;  /* 0x0000000f4e0f7220 */ /* 0x040fe20000400000 */
[----:B------:R-:W-:Y:S01]  /*6ca0*/  F2FP.SATFINITE.E4M3.F32.PACK_AB_MERGE_C R185, R5, R4, R186 ;  /* 0x0000000405b9723e */ /* 0x000fe200048070ba */
[----:B------:R-:W-:Y:S02]  /*6cb0*/  HADD2.F32 R132, -RZ, R131.H1_H1 ;  /* 0x30000083ff847230 */ /* 0x000fe40000004100 */
[C---:B------:R-:W-:Y:S01]  /*6cc0*/  FMUL R14, R78.reuse, R18 ;  /* 0x000000124e0e7220 */ /* 0x040fe20000400000 */
[C---:B------:R-:W-:Y:S01]  /*6cd0*/  FFMA R15, R81.reuse, R94, R15 ;  /* 0x0000005e510f7223 */ /* 0x040fe2000000000f */
[C---:B------:R-:W-:Y:S01]  /*6ce0*/  FFMA R12, R81.reuse, R93, R12 ;  /* 0x0000005d510c7223 */ /* 0x040fe2000000000c */
[----:B------:R-:W-:Y:S01]  /*6cf0*/  FFMA R13, R81, R96, R13 ;  /* 0x00000060510d7223 */ /* 0x000fe2000000000d */
[----:B------:R-:W-:Y:S01]  /*6d00*/  F2FP.F16.E4M3.UNPACK_B R133, R160.H1 ;  /* 0x000000a0ff85723e */ /* 0x000fe200030006ff */
[--C-:B------:R-:W-:Y:S01]  /*6d10*/  HADD2.F32 R99, -RZ, R101.reuse.H0_H0 ;  /* 0x20000065ff637230 */ /* 0x100fe20000004100 */
[----:B------:R-:W-:Y:S01]  /*6d20*/  F2FP.SATFINITE.E4M3.F32.PACK_AB_MERGE_C R186, R15, R10, RZ ;  /* 0x0000000a0fba723e */ /* 0x000fe200048070ff */
[----:B------:R-:W-:Y:S01]  /*6d30*/  FFMA R14, R81, R95, R14 ;  /* 0x0000005f510e7223 */ /* 0x000fe2000000000e */
[C---:B------:R-:W-:Y:S01]  /*6d40*/  FMUL R19, R78.reuse, R19 ;  /* 0x000000134e137220 */ /* 0x040fe20000400000 */
[----:B------:R-:W-:Y:S01]  /*6d50*/  HADD2.F32 R102, -RZ, R101.H1_H1 ;  /* 0x30000065ff667230 */ /* 0x000fe20000004100 */
[----:B------:R-:W-:Y:S01]  /*6d60*/  F2FP.SATFINITE.E4M3.F32.PACK_AB_MERGE_C R186, R9, R8, R186 ;  /* 0x0000000809ba723e */ /* 0x000fe200048070ba */
[----:B------:R-:W-:Y:S02]  /*6d70*/  HADD2.F32 R101, -RZ, R103.H0_H0 ;  /* 0x20000067ff657230 */ /* 0x000fe40000004100 */
[C---:B------:R-:W-:Y:S01]  /*6d80*/  FFMA R19, R81.reuse, R98, R19 ;  /* 0x0000006251137223 */ /* 0x040fe20000000013 */
[C---:B------:R-:W-:Y:S01]  /*6d90*/  FFMA R16, R81.reuse, R97, R16 ;  /* 0x0000006151107223 */ /* 0x040fe20000000010 */
[----:B------:R-:W-:Y:S01]  /*6da0*/  FFMA R17, R81, R100, R17 ;  /* 0x0000006451117223 */ /* 0x000fe20000000011 */
[C---:B------:R-:W-:Y:S01]  /*6db0*/  FMUL R18, R78.reuse, R22 ;  /* 0x000000164e127220 */ /* 0x040fe20000400000 */
[----:B------:R-:W-:Y:S01]  /*6dc0*/  F2FP.F16.E4M3.UNPACK_B R135, R161 ;  /* 0x000000a1ff87723e */ /* 0x000fe200020006ff */
        /* <DEDUP_REMOVED lines=10> */
[----:B------:R1:W-:Y:S01]  /*6e70*/  STS.128 [R172+UR49+0x4400], R184 ;  /* 0x004400b8ac007988 */ /* 0x0003e20008000c31 */
[----:B------:R-:W-:Y:S01]  /*6e80*/  HADD2.F32 R136, -RZ, R135.H1_H1 ;  /* 0x30000087ff887230 */ /* 0x000fe20000004100 */
[----:B------:R-:W-:Y:S01]  /*6e90*/  F2FP.SATFINITE.E4M3.F32.PACK_AB_MERGE_C R196, R23, R18, RZ ;  /* 0x0000001217c4723e */ /* 0x000fe200048070ff */
[C---:B------:R-:W-:Y:S01]  /*6ea0*/  FMUL R22, R78.reuse, R26 ;  /* 0x0000001a4e167220 */ /* 0x040fe20000400000 */
[C---:B------:R-:W-:Y:S01]  /*6eb0*/  FMUL R27, R78.reuse, R27 ;  /* 0x0000001b4e1b7220 */ /* 0x040fe20000400000 */
[--C-:B------:R-:W-:Y:S01]  /*6ec0*/  HADD2.F32 R107, -RZ, R109.reuse.H0_H0 ;  /* 0x2000006dff6b7230 */ /* 0x100fe20000004100 */
[----:B------:R-:W-:Y:S01]  /*6ed0*/  F2FP.SATFINITE.E4M3.F32.PACK_AB_MERGE_C R196, R17, R16, R196 ;  /* 0x0000001011c4723e */ /* 0x000fe200048070c4 */
[C---:B------:R-:W-:Y:S01]  /*6ee0*/  FFMA R22, R81.reuse, R103, R22 ;  /* 0x0000006751167223 */ /* 0x040fe20000000016 */
[C---:B------:R-:W-:Y:S01]  /*6ef0*/  FFMA R27, R81.reuse, R106, R27 ;  /* 0x0000006a511b7223 */ /* 0x040fe2000000001b */
[C---:B------:R-:W-:Y:S01]  /*6f00*/  FFMA R24, R81.reuse, R105, R24 ;  /* 0x0000006951187223 */ /* 0x040fe20000000018 */
[----:B------:R-:W-:Y:S01]  /*6f10*/  F2FP.F16.E4M3.UNPACK_B R137, R161.H1 ;  /* 0x000000a1ff89723e */ /* 0x000fe200030006ff */
[----:B------:R-:W-:Y:S02]  /*6f20*/  HADD2.F32 R110, -RZ, R109.H1_H1 ;  /* 0x3000006dff6e7230 */ /* 0x000fe40000004100 */
[----:B------:R-:W-:Y:S01]  /*6f30*/  FFMA R25, R81, R108, R25 ;  /* 0x0000006c51197223 */ /* 0x000fe20000000019 */
[----:B------:R-:W-:Y:S01]  /*6f40*/  F2FP.SATFINITE.E4M3.F32.PACK_AB_MERGE_C R197, R27, R22, RZ ;  /* 0x000000161bc5723e */ /* 0x000fe200048070ff */
[----:B------:R-:W-:Y:S02]  /*6f50*/  HADD2.F32 R109, -RZ, R111.H0_H0 ;  /* 0x2000006fff6d7230 */ /* 0x000fe40000004100 */
[C---:B------:R-:W-:Y:S01]  /*6f60*/  FMUL R26, R78.reuse, R30 ;  /* 0x0000001e4e1a7220 */ /* 0x040fe20000400000 */
[C---:B------:R-:W-:Y:S01]  /*6f70*/  FMUL R31, R78.reuse, R31 ;  /* 0x0000001f4e1f7220 */ /* 0x040fe20000400000 */
[--C-:B------:R-:W-:Y:S01]  /*6f80*/  HADD2.F32 R111, -RZ, R113.reuse.H0_H0 ;  /* 0x20000071ff6f7230 */ /* 0x100fe20000004100 */
[----:B------:R-:W-:Y:S01]  /*6f90*/  F2FP.SATFINITE.E4M3.F32.PACK_AB_MERGE_C R197, R21, R20, R197 ;  /* 0x0000001415c5723e */ /* 0x000fe200048070c5 */
[C---:B------:R-:W-:Y:S01]  /*6fa0*/  FFMA R26, R81.reuse, R107, R26 ;  /* 0x0000006b511a7223 */ /* 0x040fe2000000001a */
[C---:B------:R-:W-:Y:S01]  /*6fb0*/  FFMA R31, R81.reuse, R110, R31 ;  /* 0x0000006e511f7223 */ /* 0x040fe2000000001f */
[C---:B------:R-:W-:Y:S01]  /*6fc0*/  FFMA R28, R81.reuse, R109, R28 ;  /* 0x0000006d511c7223 */ /* 0x040fe2000000001c */
[----:B------:R-:W-:Y:S01]  /*6fd0*/  F2FP.F16.E4M3.UNPACK_B R139, R162 ;  /* 0x000000a2ff8b723e */ /* 0x000fe200020006ff */
[----:B------:R-:W-:Y:S02]  /*6fe0*/  HADD2.F32 R114, -RZ, R113.H1_H1 ;  /* 0x30000071ff727230 */ /* 0x000fe40000004100 */
[----:B------:R-:W-:Y:S01]  /*6ff0*/  FFMA R29, R81, R112, R29 ;  /* 0x00000070511d7223 */ /* 0x000fe2000000001d */
[----:B------:R-:W-:Y:S01]  /*7000*/  F2FP.SATFINITE.E4M3.F32.PACK_AB_MERGE_C R198, R31, R26, RZ ;  /* 0x0000001a1fc6723e */ /* 0x000fe200048070ff */
[----:B------:R-:W-:Y:S02]  /*7010*/  HADD2.F32 R113, -RZ, R115.H0_H0 ;  /* 0x20000073ff717230 */ /* 0x000fe40000004100 */
[C---:B------:R-:W-:Y:S01]  /*7020*/  FMUL R30, R78.reuse, R34 ;  /* 0x000000224e1e7220 */ /* 0x040fe20000400000 */
[----:B------:R-:W-:Y:S01]  /*7030*/  HADD2.F32 R140, -RZ, R139.H1_H1 ;  /* 0x3000008bff8c7230 */ /* 0x000fe20000004100 */
[----:B------:R-:W-:Y:S01]  /*7040*/  F2FP.SATFINITE.E4M3.F32.PACK_AB_MERGE_C R198, R25, R24, R198 ;  /* 0x0000001819c6723e */ /* 0x000fe200048070c6 */
[C---:B------:R-:W-:Y:S01]  /*7050*/  FMUL R35, R78.reuse, R35 ;  /* 0x000000234e237220 */ /* 0x040fe20000400000 */
[--C-:B------:R-:W-:Y:S02]  /*7060*/  HADD2.F32 R115, -RZ, R117.reuse.H0_H0 ;  /* 0x20000075ff737230 */ /* 0x100fe40000004100 */
[C---:B------:R-:W-:Y:S01]  /*7070*/  FFMA R30, R81.reuse, R111, R30 ;  /* 0x0000006f511e7223 */ /* 0x040fe2000000001e */
[----:B------:R-:W-:Y:S02]  /*7080*/  HADD2.F32 R118, -RZ, R117.H1_H1 ;  /* 0x30000075ff767230 */ /* 0x000fe40000004100 */
[C---:B------:R-:W-:Y:S01]  /*7090*/  FFMA R35, R81.reuse, R114, R35 ;  /* 0x0000007251237223 */ /* 0x040fe20000000023 */
[C---:B------:R-:W-:Y:S01]  /*70a0*/  FFMA R32, R81.reuse, R113, R32 ;  /* 0x0000007151207223 */ /* 0x040fe20000000020 */
[----:B------:R-:W-:Y:S01]  /*70b0*/  F2FP.F16.E4M3.UNPACK_B R141, R162.H1 ;  /* 0x000000a2ff8d723e */ /* 0x000fe200030006ff */
[----:B------:R-:W-:Y:S01]  /*70c0*/  FFMA R33, R81, R116, R33 ;  /* 0x0000007451217223 */ /* 0x000fe20000000021 */
[----:B------:R-:W-:Y:S01]  /*70d0*/  HADD2.F32 R117, -RZ, R119.H0_H0 ;  /* 0x20000077ff757230 */ /* 0x000fe20000004100 */
        /* <DEDUP_REMOVED lines=9> */
[----:B------:R1:W-:Y:S01]  /*7170*/  STS.128 [R204+0x4010], R196 ;  /* 0x004010c4cc007388 */ /* 0x0003e20000000c00 */
[----:B------:R-:W-:Y:S01]  /*7180*/  FFMA R37, R81, R120, R37 ;  /* 0x0000007851257223 */ /* 0x000fe20000000025 */
[----:B------:R-:W-:Y:S01]  /*7190*/  F2FP.SATFINITE.E4M3.F32.PACK_AB_MERGE_C R200, R39, R34, RZ ;  /* 0x0000002227c8723e */ /* 0x000fe200048070ff */
[----:B------:R-:W-:Y:S02]  /*71a0*/  HADD2.F32 R122, -RZ, R121.H1_H1 ;  /* 0x30000079ff7a7230 */ /* 0x000fe40000004100 */
[C---:B------:R-:W-:Y:S01]  /*71b0*/  FMUL R38, R78.reuse, R42 ;  /* 0x0000002a4e267220 */ /* 0x040fe20000400000 */
[----:B------:R-:W-:Y:S01]  /*71c0*/  HADD2.F32 R121, -RZ, R123.H0_H0 ;  /* 0x2000007bff797230 */ /* 0x000fe20000004100 */
[----:B------:R-:W-:Y:S01]  /*71d0*/  F2FP.SATFINITE.E4M3.F32.PACK_AB_MERGE_C R200, R33, R32, R200 ;  /* 0x0000002021c8723e */ /* 0x000fe200048070c8 */
[----:B------:R-:W-:Y:S02]  /*71e0*/  HADD2.F32 R144, -RZ, R143.H1_H1 ;  /* 0x3000008fff907230 */ /* 0x000fe40000004100 */
[C---:B------:R-:W-:Y:S01]  /*71f0*/  FFMA R38, R81.reuse, R119, R38 ;  /* 0x0000007751267223 */ /* 0x040fe20000000026 */
[C---:B------:R-:W-:Y:S01]  /*7200*/  FMUL R43, R78.reuse, R43 ;  /* 0x0000002b4e2b7220 */ /* 0x040fe20000400000 */
[--C-:B------:R-:W-:Y:S02]  /*7210*/  HADD2.F32 R123, -RZ, R125.reuse.H0_H0 ;  /* 0x2000007dff7b7230 */ /* 0x100fe40000004100 */
[C---:B------:R-:W-:Y:S01]  /*7220*/  FMUL R42, R78.reuse, R46 ;  /* 0x0000002e4e2a7220 */ /* 0x040fe20000400000 */
[----:B------:R-:W-:Y:S02]  /*7230*/  HADD2.F32 R126, -RZ, R125.H1_H1 ;  /* 0x3000007dff7e7230 */ /* 0x000fe40000004100 */
[C---:B------:R-:W-:Y:S01]  /*7240*/  FFMA R43, R81.reuse, R122, R43 ;  /* 0x0000007a512b7223 */ /* 0x040fe2000000002b */
[----:B------:R-:W-:Y:S01]  /*7250*/  F2FP.F16.E4M3.UNPACK_B R145, R163.H1 ;  /* 0x000000a3ff91723e */ /* 0x000fe200030006ff */
[C---:B------:R-:W-:Y:S01]  /*7260*/  FFMA R40, R81.reuse, R121, R40 ;  /* 0x0000007951287223 */ /* 0x040fe20000000028 */
[----:B------:R-:W-:Y:S01]  /*7270*/  FFMA R41, R81, R124, R41 ;  /* 0x0000007c51297223 */ /* 0x000fe20000000029 */
[----:B------:R-:W-:Y:S01]  /*7280*/  ISETP.NE.AND P0, PT, R193, RZ, PT ;  /* 0x000000ffc100720c */ /* 0x000fe20003f05270 */
[----:B------:R-:W-:Y:S01]  /*7290*/  HADD2.F32 R125, -RZ, R127.H0_H0 ;  /* 0x2000007fff7d7230 */ /* 0x000fe20000004100 */
[----:B------:R-:W-:Y:S01]  /*72a0*/  F2FP.SATFINITE.E4M3.F32.PACK_AB_MERGE_C R201, R43, R38, RZ ;  /* 0x000000262bc9723e */ /* 0x000fe200048070ff */
[----:B------:R-:W-:Y:S01]  /*72b0*/  FFMA R42, R81, R123, R42 ;  /* 0x0000007b512a7223 */ /* 0x000fe2000000002a */
[C---:B------:R-:W-:Y:S01]  /*72c0*/  FMUL R47, R78.reuse, R47 ;  /* 0x0000002f4e2f7220 */ /* 0x040fe20000400000 */
[--C-:B------:R-:W-:Y:S01]  /*72d0*/  HADD2.F32 R127, -RZ, R129.reuse.H0_H0 ;  /* 0x20000081ff7f7230 */ /* 0x100fe20000004100 */
[----:B------:R-:W-:Y:S01]  /*72e0*/  F2FP.SATFINITE.E4M3.F32.PACK_AB_MERGE_C R201, R37, R36, R201 ;  /* 0x0000002425c9723e */ /* 0x000fe200048070c9 */
[----:B------:R-:W-:Y:S02]  /*72f0*/  HADD2.F32 R130, -RZ, R129.H1_H1 ;  /* 0x30000081ff827230 */ /* 0x000fe40000004100 */
[C---:B------:R-:W-:Y:S01]  /*7300*/  FFMA R47, R81.reuse, R126, R47 ;  /* 0x0000007e512f7223 */ /* 0x040fe2000000002f */
[C---:B------:R-:W-:Y:S01]  /*7310*/  FFMA R44, R81.reuse, R125, R44 ;  /* 0x0000007d512c7223 */ /* 0x040fe2000000002c */
[C---:B------:R-:W-:Y:S01]  /*7320*/  FFMA R45, R81.reuse, R128, R45 ;  /* 0x00000080512d7223 */ /* 0x040fe2000000002d */
[----:B------:R-:W-:Y:S02]  /*7330*/  HADD2.F32 R129, -RZ, R131.H0_H0 ;  /* 0x20000083ff817230 */ /* 0x000fe40000004100 */
[C---:B------:R-:W-:Y:S01]  /*7340*/  FMUL R46, R78.reuse, R50 ;  /* 0x000000324e2e7220 */ /* 0x040fe20000400000 */
[C---:B------:R-:W-:Y:S01]  /*7350*/  FMUL R51, R78.reuse, R51 ;  /* 0x000000334e337220 */ /* 0x040fe20000400000 */
[--C-:B------:R-:W-:Y:S02]  /*7360*/  HADD2.F32 R131, -RZ, R133.reuse.H0_H0 ;  /* 0x20000085ff837230 */ /* 0x100fe40000004100 */
[C---:B------:R-:W-:Y:S01]  /*7370*/  FMUL R50, R78.reuse, R54 ;  /* 0x000000364e327220 */ /* 0x040fe20000400000 */
[C---:B------:R-:W-:Y:S01]  /*7380*/  FFMA R46, R81.reuse, R127, R46 ;  /* 0x0000007f512e7223 */ /* 0x040fe2000000002e */
[----:B------:R-:W-:Y:S02]  /*7390*/  HADD2.F32 R134, -RZ, R133.H1_H1 ;  /* 0x30000085ff867230 */ /* 0x000fe40000004100 */
[C---:B------:R-:W-:Y:S01]  /*73a0*/  FFMA R51, R81.reuse, R130, R51 ;  /* 0x0000008251337223 */ /* 0x040fe20000000033 */
[----:B------:R-:W-:Y:S02]  /*73b0*/  HADD2.F32 R133, -RZ, R135.H0_H0 ;  /* 0x20000087ff857230 */ /* 0x000fe40000004100 */
[C---:B------:R-:W-:Y:S01]  /*73c0*/  FMUL R55, R78.reuse, R55 ;  /* 0x000000374e377220 */ /* 0x040fe20000400000 */
[C---:B------:R-:W-:Y:S01]  /*73d0*/  FFMA R48, R81.reuse, R129, R48 ;  /* 0x0000008151307223 */ /* 0x040fe20000000030 */
[C---:B------:R-:W-:Y:S01]  /*73e0*/  FFMA R49, R81.reuse, R132, R49 ;  /* 0x0000008451317223 */ /* 0x040fe20000000031 */
[--C-:B------:R-:W-:Y:S02]  /*73f0*/  HADD2.F32 R135, -RZ, R137.reuse.H0_H0 ;  /* 0x20000089ff877230 */ /* 0x100fe40000004100 */
[C---:B------:R-:W-:Y:S01]  /*7400*/  FFMA R50, R81.reuse, R131, R50 ;  /* 0x0000008351327223 */ /* 0x040fe20000000032 */
[----:B------:R-:W-:Y:S02]  /*7410*/  HADD2.F32 R138, -RZ, R137.H1_H1 ;  /* 0x30000089ff8a7230 */ /* 0x000fe40000004100 */
[C---:B------:R-:W-:Y:S01]  /*7420*/  FMUL R54, R78.reuse, R58 ;  /* 0x0000003a4e367220 */ /* 0x040fe20000400000 */
[----:B------:R-:W-:Y:S02]  /*7430*/  HADD2.F32 R137, -RZ, R139.H0_H0 ;  /* 0x2000008bff897230 */ /* 0x000fe40000004100 */
[C---:B------:R-:W-:Y:S01]  /*7440*/  FFMA R55, R81.reuse, R134, R55 ;  /* 0x0000008651377223 */ /* 0x040fe20000000037 */
        /* <DEDUP_REMOVED lines=16> */
[----:B------:R-:W-:Y:S01]  /*7550*/  FFMA R63, R81, R142, R63 ;  /* 0x0000008e513f7223 */ /* 0x000fe2000000003f */
[----:B------:R-:W-:Y:S01]  /*7560*/  FMUL R67, R78, R67 ;  /* 0x000000434e437220 */ /* 0x000fe20000400000 */
[----:B------:R-:W-:Y:S01]  /*7570*/  F2FP.SATFINITE.E4M3.F32.PACK_AB_MERGE_C R202, R47, R42, RZ ;  /* 0x0000002a2fca723e */ /* 0x000fe200048070ff */
[----:B------:R-:W-:Y:S01]  /*7580*/  FFMA R60, R81, R141, R60 ;  /* 0x0000008d513c7223 */ /* 0x000fe2000000003c */
[----:B------:R-:W-:Y:S01]  /*7590*/  F2FP.SATFINITE.E4M3.F32.PACK_AB_MERGE_C R203, R51, R46, RZ ;  /* 0x0000002e33cb723e */ /* 0x000fe200048070ff */
[C---:B------:R-:W-:Y:S01]  /*75a0*/  FFMA R61, R81.reuse, R144, R61 ;  /* 0x00000090513d7223 */ /* 0x040fe2000000003d */
[C---:B------:R-:W-:Y:S01]  /*75b0*/  FFMA R62, R81.reuse, R143, R62 ;  /* 0x0000008f513e7223 */ /* 0x040fe2000000003e */
[----:B------:R-:W-:Y:S01]  /*75c0*/  FFMA R67, R81, R146, R67 ;  /* 0x0000009251437223 */ /* 0x000fe20000000043 */
[----:B------:R-:W-:Y:S02]  /*75d0*/  F2FP.SATFINITE.E4M3.F32.PACK_AB_MERGE_C R202, R41, R40, R202 ;  /* 0x0000002829ca723e */ /* 0x000fe400048070ca */
[----:B------:R-:W-:Y:S02]  /*75e0*/  F2FP.SATFINITE.E4M3.F32.PACK_AB_MERGE_C R203, R45, R44, R203 ;  /* 0x0000002c2dcb723e */ /* 0x000fe400048070cb */
[----:B------:R-:W-:Y:S02]  /*75f0*/  F2FP.SATFINITE.E4M3.F32.PACK_AB_MERGE_C R212, R55, R50, RZ ;  /* 0x0000003237d4723e */ /* 0x000fe400048070ff */
[----:B------:R-:W-:Y:S01]  /*7600*/  F2FP.SATFINITE.E4M3.F32.PACK_AB_MERGE_C R213, R59, R54, RZ ;  /* 0x000000363bd5723e */ /* 0x000fe200048070ff */
[----:B------:R1:W-:Y:S01]  /*7610*/  STS.128 [R206+0x4020], R200 ;  /* 0x004020c8ce007388 */ /* 0x0003e20000000c00 */
[----:B------:R-:W-:Y:S02]  /*7620*/  F2FP.SATFINITE.E4M3.F32.PACK_AB_MERGE_C R214, R63, R58, RZ ;  /* 0x0000003a3fd6723e */ /* 0x000fe400048070ff */
[----:B------:R-:W-:Y:S02]  /*7630*/  F2FP.SATFINITE.E4M3.F32.PACK_AB_MERGE_C R215, R67, R62, RZ ;  /* 0x0000003e43d7723e */ /* 0x000fe400048070ff */
[----:B------:R-:W-:Y:S02]  /*7640*/  F2FP.SATFINITE.E4M3.F32.PACK_AB_MERGE_C R212, R49, R48, R212 ;  /* 0x0000003031d4723e */ /* 0x000fe400048070d4 */
[----:B------:R-:W-:Y:S02]  /*7650*/  F2FP.SATFINITE.E4M3.F32.PACK_AB_MERGE_C R213, R53, R52, R213 ;  /* 0x0000003435d5723e */ /* 0x000fe400048070d5 */
[----:B------:R-:W-:Y:S02]  /*7660*/  F2FP.SATFINITE.E4M3.F32.PACK_AB_MERGE_C R214, R57, R56, R214 ;  /* 0x0000003839d6723e */ /* 0x000fe400048070d6 */
[----:B------:R-:W-:Y:S02]  /*7670*/  F2FP.SATFINITE.E4M3.F32.PACK_AB_MERGE_C R215, R61, R60, R215 ;  /* 0x0000003c3dd7723e */ /* 0x000fe400048070d7 */
[----:B------:R-:W-:Y:S02]  /*7680*/  LEA R210, R181, UR49, 0x3 ;  /* 0x00000031b5d27c11 */ /* 0x000fe4000f8e18ff */
[----:B------:R-:W-:Y:S01]  /*7690*/  @P6 SHF.L.U32 R221, R180, 0x1f, RZ ;  /* 0x0000001fb4dd6819 */ /* 0x000fe200000006ff */
[----:B------:R1:W-:Y:S01]  /*76a0*/  STS.128 [R205+0x4010], R212 ;  /* 0x004010d4cd007388 */ /* 0x0003e20000000c00 */
[----:B------:R-:W-:Y:S01]  /*76b0*/  @!PT LDS RZ, [RZ] ;  /* 0x00000000fffff984 */ /* 0x000fe20000000800 */
[----:B------:R-:W-:Y:S01]  /*76c0*/  @!PT LDS RZ, [RZ] ;  /* 0x00000000fffff984 */ /* 0x000fe20000000800 */
[----:B------:R-:W-:Y:S01]  /*76d0*/  @!PT LDS RZ, [RZ] ;  /* 0x00000000fffff984 */ /* 0x000fe20000000800 */
[----:B------:R-:W-:Y:S01]  /*76e0*/  @!PT LDS RZ, [RZ] ;  /* 0x00000000fffff984 */ /* 0x000fe20000000800 */
[----:B------:R2:W-:Y:S07]  /*76f0*/  MEMBAR.ALL.CTA ;  /* 0x0000000000007992 */ /* 0x0005ee0000008000 */
[----:B--2---:R-:W2:Y:S02]  /*7700*/  FENCE.VIEW.ASYNC.S ;  /* 0x00000000000073c6 */ /* 0x004ea40000000000 */
[----:B--2---:R-:W-:Y:S06]  /*7710*/  BAR.SYNC.DEFER_BLOCKING 0x1, 0x80 ;  /* 0x0042000000007b1d */ /* 0x004fec0000010000 */
[----:B------:R-:W-:Y:S05]  /*7720*/  @P0 BRA `(.L_x_117) ;  /* 0x0000000000280947 */ /* 0x000fea0003800000 */
[----:B------:R-:W-:Y:S02]  /*7730*/  UIADD3 UR4, UPT, UPT, UR49, 0x4400, URZ ;  /* 0x0000440031047890 */ /* 0x000fe4000fffe0ff */
[----:B------:R-:W-:Y:S01]  /*7740*/  UIADD3 UR6, UP0, UPT, UR52, 0x680, URZ ;  /* 0x0000068034067890 */ /* 0x000fe2000ff1e0ff */
[----:B------:R-:W-:Y:S03]  /*7750*/  UMOV UR43, UR36 ;  /* 0x00000024002b7c82 */ /* 0x000fe60008000000 */
[----:B------:R-:W-:Y:S01]  /*7760*/  MOV R192, UR4 ;  /* 0x0000000400c07c02 */ /* 0x000fe20008000f00 */
[----:B------:R-:W-:Y:S03]  /*7770*/  UIADD3.X UR7, UPT, UPT, URZ, UR53, URZ, UP0, !UPT ;  /* 0x00000035ff077290 */ /* 0x000fe600087fe4ff */
[----:B------:R-:W-:Y:S11]  /*7780*/  R2UR UR40, R192 ;  /* 0x00000000c02872ca */ /* 0x000ff600000e0000 */
[----:B------:R-:W-:Y:S02]  /*7790*/  @!UPT UIADD3 URZ, UPT, UPT, URZ, URZ, URZ ;  /* 0x000000fffffff290 */ /* 0x000fe4000fffe0ff */
[----:B------:R2:W-:Y:S01]  /*77a0*/  UTMASTG.3D [UR40], [UR6] ;  /* 0x00000028060073b5 */ /* 0x0005e20008010000 */
[----:B------:R0:W-:Y:S01]  /*77b0*/  UTMACMDFLUSH ;  /* 0x00000000000079b7 */ /* 0x0001e20000000000 */
[----:B--2---:R-:W-:Y:S04]  /*77c0*/  DEPBAR.LE SB0, 0x1 ;  /* 0x000080400000791a */ /* 0x004fe80000000000 */
.L_x_117:
[----:B------:R-:W-:Y:S05]  /*77d0*/  BSYNC.RECONVERGENT B0 ;  /* 0x0000000000007941 */ /* 0x000fea0003800200 */
.L_x_116:
[----:B------:R-:W-:Y:S06]  /*77e0*/  BAR.SYNC.DEFER_BLOCKING 0x1, 0x80 ;  /* 0x0042000000007b1d */ /* 0x000fec0000010000 */
[----:B------:R-:W2:Y:S01]  /*77f0*/  @P6 SYNCS.PHASECHK.TRANS64.TRYWAIT P0, [R210+URZ+0x180], R221 ;  /* 0x000180ddd20065a7 */ /* 0x000ea200080011ff */
[----:B------:R-:W-:Y:S01]  /*7800*/  BSSY B1, `(.L_x_118) ;  /* 0x0000023000017945 */ /* 0x000fe20003800000 */
[----:B--2---:R-:W-:Y:S03]  /*7810*/  @P6 SEL R208, RZ, 0x1, !P0 ;  /* 0x00000001ffd06807 */ /* 0x004fe60004000000 */
[----:B------:R-:W-:Y:S05]  /*7820*/  @!P6 BRA `(.L_x_119) ;  /* 0x000000000080e947 */ /* 0x000fea0003800000 */
[----:B------:R-:W-:Y:S01]  /*7830*/  ISETP.NE.AND P1, PT, R209, RZ, PT ;  /* 0x000000ffd100720c */ /* 0x000fe20003f25270 */
[----:B------:R-:W-:Y:S01]  /*7840*/  BSSY B0, `(.L_x_120) ;  /* 0x000000a000007945 */ /* 0x000fe20003800000 */
[----:B------:R-:W-:Y:S11]  /*7850*/  ISETP.NE.AND P0, PT, R208, RZ, PT ;  /* 0x000000ffd000720c */ /* 0x000ff60003f05270 */
[----:B------:R-:W-:Y:S04]  /*7860*/  @P1 IMAD R0, R181, 0x2000, R190 ;  /* 0x00002000b5001824 */ /* 0x000fe800078e02be */
[C---:B------:R-:W-:Y:S01]  /*7870*/  @P1 IMAD.IADD R2, R0.reuse, 0x1, R211 ;  /* 0x0000000100021824 */ /* 0x040fe200078e02d3 */
[----:B------:R-:W-:Y:S03]  /*7880*/  @P1 IADD3 R219, PT, PT, R0, R219, RZ ;  /* 0x000000db00db1210 */ /* 0x000fe60007ffe0ff */
[----:B------:R-:W-:Y:S01]  /*7890*/  @P1 IMAD.IADD R217, R217, 0x1, R2 ;  /* 0x00000001d9d91824 */ /* 0x000fe200078e0202 */
[----:B------:R-:W-:Y:S06]  /*78a0*/  @P0 BRA `(.L_x_121) ;  /* 0x00000000000c0947 */ /* 0x000fec0003800000 */
[----:B------:R-:W-:Y:S04]  /*78b0*/  SHF.L.U32 R3, R180, 0x1f, RZ ;  /* 0x0000001fb4037819 */ /* 0x000fe800000006ff */
[----:B------:R-:W2:Y:S02]  /*78c0*/  SYNCS.PHASECHK.TRANS64.TRYWAIT P0, [R210+URZ+0x180], R3 ;  /* 0x00018003d20075a7 */ /* 0x000ea400080011ff */
[----:B--2---:R-:W-:Y:S05]  /*78d0*/  @!P0 BRA `(.L_x_122) ;  /* 0x0000002400988947 */ /* 0x004fea0003800000 */
.L_x_121:
[----:B------:R-:W-:Y:S05]  /*78e0*/  BSYNC B0 ;  /* 0x0000000000007941 */ /* 0x000fea0003800000 */
.L_x_120:
[----:B------:R-:W-:Y:S01]  /*78f0*/  ISETP.NE.AND P0, PT, R209, RZ, PT ;  /* 0x000000ffd100720c */ /* 0x000fe20003f05270 */
[----:B--2---:R-:W-:Y:S02]  /*7900*/  VIADD R210, R210, 0x190 ;  /* 0x00000190d2d27836 */ /* 0x004fe40000000000 */
[----:B------:R-:W-:Y:S02]  /*7910*/  IMAD.U32 R3, RZ, RZ, UR37 ;  /* 0x00000025ff037e24 */ /* 0x000fe4000f8e00ff */
[----:B------:R-:W-:Y:S03]  /*7920*/  VIADD R181, R181, 0x1 ;  /* 0x00000001b5b57836 */ /* 0x000fe60000000000 */
[----:B------:R-:W-:Y:S05]  /*7930*/  PRMT R3, R3, 0x654, R210 ;  /* 0x0000065403037816 */ /* 0x000fea00000000d2 */
[----:B------:R2:W3:Y:S04]  /*7940*/  @P0 LDS.128 R148, [R0] ;  /* 0x0000000000940984 */ /* 0x0004e80000000c00 */
[----:B------:R2:W4:Y:S04]  /*7950*/  @P0 LDS.128 R152, [R2+0x10] ;  /* 0x0000100002980984 */ /* 0x0005280000000c00 */
        /* <DEDUP_REMOVED lines=9> */
[----:B------:R-:W-:Y:S01]  /*79f0*/  SEL R181, R181, RZ, P0 ;  /* 0x000000ffb5b57207 */ /* 0x000fe20000000000 */
[----:B-----5:R5:W-:Y:S02]  /*7a00*/  SYNCS.ARRIVE.TRANS64.RED.A1T0 RZ, [R3+URZ], RZ ;  /* 0x000000ff03ff79a7 */ /* 0x020be400081004ff */
[----:B-----5:R-:W-:Y:S04]  /*7a10*/  SEL R3, RZ, 0x1, P0 ;  /* 0x00000001ff037807 */ /* 0x020fe80000000000 */
[----:B--234-:R-:W-:Y:S02]  /*7a20*/  LOP3.LUT R180, R180, R3, RZ, 0x3c, !PT ;  /* 0x00000003b4b47212 */ /* 0x01cfe400078e3cff */
.L_x_119:
[----:B------:R-:W-:Y:S05]  /*7a30*/  BSYNC B1 ;  /* 0x0000000000017941 */ /* 0x000fea0003800000 */
.L_x_118:
[----:B------:R-:W-:Y:S05]  /*7a40*/  VIADD R0, R80, 0x40 ;  /* 0x0000004050007836 */ /* 0x000fea0000000000 */
[----:B------:R-:W-:Y:S04]  /*7a50*/  SHF.R.U32.HI R0, RZ, 0x15, R0 ;  /* 0x00000015ff007819 */ /* 0x000fe80000011600 */
[----:B------:R-:W-:Y:S11]  /*7a60*/  LOP3.LUT P0, RZ, R0, 0x3, R173, 0x48, !PT ;  /* 0x0000000300ff7812 */ /* 0x000ff600078048ad */
[----:B------:R-:W-:Y:S02]  /*7a70*/  @!UPT UIADD3 URZ, UPT, UPT, URZ, URZ, URZ ;  /* 0x000000fffffff290 */ /* 0x000fe4000fffe0ff */
[----:B------:R-:W-:Y:S05]  /*7a80*/  @!P0 BRA `(.L_x_123) ;  /* 0x0000000000408947 */ /* 0x000fea0003800000 */
[----:B------:R-:W2:Y:S01]  /*7a90*/  LDCU.64 UR8, c[0x4][0x70] ;  /* 0x01000e00ff0877ac */ /* 0x000ea20008000a00 */
[----:B------:R-:W-:Y:S01]  /*7aa0*/  MOV R3, 0x0 ;  /* 0x0000000000037802 */ /* 0x000fe20000000f00 */
[----:B------:R-:W-:Y:S02]  /*7ab0*/  HFMA2 R12, -RZ, RZ, 0, 5.9604644775390625e-08 ;  /* 0x00000001ff0c7431 */ /* 0x000fe400000001ff */
[----:B------:R-:W-:Y:S02]  /*7ac0*/  IMAD.MOV.U32 R8, RZ, RZ, 0x192 ;  /* 0x00000192ff087424 */ /* 0x000fe400078e00ff */
[----:B------:R-:W-:Y:S01]  /*7ad0*/  IMAD.MOV.U32 R13, RZ, RZ, RZ ;  /* 0x000000ffff0d7224 */ /* 0x000fe200078e00ff */
[----:B------:R-:W3:Y:S01]  /*7ae0*/  LDCU.64 UR6, c[0x4][0x78] ;  /* 0x01000f00ff0677ac */ /* 0x000ee20008000a00 */
[----:B------:R-:W4:Y:S01]  /*7af0*/  LDC.64 R2, c[0x4][R3] ;  /* 0x0100000003027b82 */ /* 0x000f220000000a00 */
[----:B------:R-:W5:Y:S01]  /*7b00*/  LDCU.64 UR4, c[0x4][0x10] ;  /* 0x01000200ff0477ac */ /* 0x000f620008000a00 */
[----:B--2---:R-:W-:Y:S01]  /*7b10*/  MOV R5, UR9 ;  /* 0x0000000900057c02 */ /* 0x004fe20008000f00 */
[----:B------:R-:W-:Y:S01]  /*7b20*/  IMAD.U32 R4, RZ, RZ, UR8 ;  /* 0x00000008ff047e24 */ /* 0x000fe2000f8e00ff */
[----:B---3--:R-:W-:Y:S01]  /*7b30*/  MOV R7, UR7 ;  /* 0x0000000700077c02 */ /* 0x008fe20008000f00 */
[----:B------:R-:W-:Y:S01]  /*7b40*/  IMAD.U32 R6, RZ, RZ, UR6 ;  /* 0x00000006ff067e24 */ /* 0x000fe2000f8e00ff */
[----:B-----5:R-:W-:Y:S01]  /*7b50*/  MOV R11, UR5 ;  /* 0x00000005000b7c02 */ /* 0x020fe20008000f00 */
[----:B------:R-:W-:Y:S02]  /*7b60*/  IMAD.U32 R10, RZ, RZ, UR4 ;  /* 0x00000004ff0a7e24 */ /* 0x000fe4000f8e00ff */
[----:B------:R-:W-:Y:S07]  /*7b70*/  LEPC R20, `(.L_x_123) ;  /* 0x000000001014794e */ /* 0x000fee0000000000 */
[----:B-1--4-:R-:W-:Y:S05]  /*7b80*/  CALL.ABS.NOINC R2 ;  /* 0x0000000002007343 */ /* 0x012fea0003c00000 */
.L_x_123:
[----:B------:R-:W-:Y:S01]  /*7b90*/  ISETP.NE.AND P0, PT, R193, RZ, PT ;  /* 0x000000ffc100720c */ /* 0x000fe20003f05270 */
[----:B------:R-:W-:Y:S05]  /*7ba0*/  WARPSYNC.ALL ;  /* 0x0000000000007948 */ /* 0x000fea0003800000 */
[----:B------:R-:W-:Y:S01]  /*7bb0*/  R2UR UR4, R80 ;  /* 0x00000000500472ca */ /* 0x000fe200000e0000 */
[----:B------:R-:W-:Y:S01]  /*7bc0*/  BSSY.RECONVERGENT B0, `(.L_x_124) ;  /* 0x000011d000007945 */ /* 0x000fe20003800200 */
[----:B------:R-:W-:Y:S02]  /*7bd0*/  F2FP.F16.E4M3.UNPACK_B R11, R149 ;  /* 0x00000095ff0b723e */ /* 0x000fe400020006ff */
[----:B------:R-:W-:Y:S02]  /*7be0*/  F2FP.F16.E4M3.UNPACK_B R10, R150 ;  /* 0x00000096ff0a723e */ /* 0x000fe400020006ff */
[----:B------:R-:W-:Y:S01]  /*7bf0*/  F2FP.F16.E4M3.UNPACK_B R9, R151 ;  /* 0x00000097ff09723e */ /* 0x000fe200020006ff */
[--C-:B------:R-:W-:Y:S01]  /*7c00*/  HADD2.F32 R83, -RZ, R11.reuse.H0_H0 ;  /* 0x2000000bff537230 */ /* 0x100fe20000004100 */
[----:B------:R-:W-:Y:S01]  /*7c10*/  F2FP.F16.E4M3.UNPACK_B R8, R152 ;  /* 0x00000098ff08723e */ /* 0x000fe200020006ff */
[----:B------:R-:W-:Y:S01]  /*7c20*/  HADD2.F32 R84, -RZ, R11.H1_H1 ;  /* 0x3000000bff547230 */ /* 0x000fe20000004100 */
[----:B------:R-:W-:Y:S01]  /*7c30*/  F2FP.F16.E4M3.UNPACK_B R7, R153 ;  /* 0x00000099ff07723e */ /* 0x000fe200020006ff */
[--C-:B------:R-:W-:Y:S01]  /*7c40*/  HADD2.F32 R87, -RZ, R10.reuse.H0_H0 ;  /* 0x2000000aff577230 */ /* 0x100fe20000004100 */
[----:B------:R-:W-:Y:S01]  /*7c50*/  F2FP.F16.E4M3.UNPACK_B R6, R154 ;  /* 0x0000009aff06723e */ /* 0x000fe200020006ff */
[----:B------:R-:W-:Y:S01]  /*7c60*/  HADD2.F32 R88, -RZ, R10.H1_H1 ;  /* 0x3000000aff587230 */ /* 0x000fe20000004100 */
[----:B------:R-:W-:Y:S01]  /*7c70*/  F2FP.F16.E4M3.UNPACK_B R5, R155 ;  /* 0x0000009bff05723e */ /* 0x000fe200020006ff */
[--C-:B------:R-:W-:Y:S01]  /*7c80*/  HADD2.F32 R91, -RZ, R9.reuse.H0_H0 ;  /* 0x20000009ff5b7230 */ /* 0x100fe20000004100 */
[----:B-1----:R-:W-:Y:S01]  /*7c90*/  F2FP.F16.E4M3.UNPACK_B R4, R156 ;  /* 0x0000009cff04723e */ /* 0x002fe200020006ff */
[----:B------:R-:W-:Y:S01]  /*7ca0*/  HADD2.F32 R92, -RZ, R9.H1_H1 ;  /* 0x30000009ff5c7230 */ /* 0x000fe20000004100 */
[-C--:B------:R-:W-:Y:S01]  /*7cb0*/  F2FP.F16.E4M3.UNPACK_B R2, R148.reuse ;  /* 0x00000094ff02723e */ /* 0x080fe200020006ff */
[--C-:B------:R-:W-:Y:S01]  /*7cc0*/  HADD2.F32 R95, -RZ, R8.reuse.H0_H0 ;  /* 0x20000008ff5f7230 */ /* 0x100fe20000004100 */
[----:B------:R-:W-:Y:S01]  /*7cd0*/  F2FP.F16.E4M3.UNPACK_B R148, R148.H1 ;  /* 0x00000094ff94723e */ /* 0x000fe200030006ff */
[----:B------:R-:W-:Y:S01]  /*7ce0*/  HADD2.F32 R97, -RZ, R8.H1_H1 ;  /* 0x30000008ff617230 */ /* 0x000fe20000004100 */
[----:B------:R-:W-:Y:S01]  /*7cf0*/  F2FP.F16.E4M3.UNPACK_B R149, R149.H1 ;  /* 0x00000095ff95723e */ /* 0x000fe200030006ff */
[--C-:B------:R-:W-:Y:S01]  /*7d00*/  HADD2.F32 R98, -RZ, R7.reuse.H0_H0 ;  /* 0x20000007ff627230 */ /* 0x100fe20000004100 */
[----:B------:R-:W-:Y:S01]  /*7d10*/  F2FP.F16.E4M3.UNPACK_B R150, R150.H1 ;  /* 0x00000096ff96723e */ /* 0x000fe200030006ff */
[----:B------:R-:W-:Y:S01]  /*7d20*/  HADD2.F32 R101, -RZ, R7.H1_H1 ;  /* 0x30000007ff657230 */ /* 0x000fe20000004100 */
[----:B------:R-:W-:Y:S01]  /*7d30*/  F2FP.F16.E4M3.UNPACK_B R151, R151.H1 ;  /* 0x00000097ff97723e */ /* 0x000fe200030006ff */
[--C-:B------:R-:W-:Y:S01]  /*7d40*/  HADD2.F32 R102, -RZ, R6.reuse.H0_H0 ;  /* 0x20000006ff667230 */ /* 0x100fe20000004100 */
[----:B------:R-:W-:Y:S01]  /*7d50*/  F2FP.F16.E4M3.UNPACK_B R138, R163 ;  /* 0x000000a3ff8a723e */ /* 0x000fe200020006ff */
[----:B------:R-:W-:Y:S01]  /*7d60*/  HADD2.F32 R105, -RZ, R6.H1_H1 ;  /* 0x30000006ff697230 */ /* 0x000fe20000004100 */
[----:B------:R-:W-:Y:S01]  /*7d70*/  R2UR UR5, R207 ;  /* 0x00000000cf0572ca */ /* 0x000fe200000e0000 */
        /* <DEDUP_REMOVED lines=8> */
[----:B------:R-:W1:Y:S01]  /*7e00*/  LDTM.x64 R4, tmem[UR4+0x40] ;  /* 0x00004004000479ee */ /* 0x000e620008340000 */
[--C-:B------:R-:W-:Y:S01]  /*7e10*/  HADD2.F32 R0, -RZ, R2.reuse.H0_H0 ;  /* 0x20000002ff007230 */ /* 0x100fe20000004100 */
[----:B------:R-:W-:Y:S01]  /*7e20*/  NOP ;  /* 0x0000000000007918 */ /* 0x000fe20000000000 */
[----:B------:R-:W-:Y:S01]  /*7e30*/  HADD2.F32 R2, -RZ, R2.H1_H1 ;  /* 0x30000002ff027230 */ /* 0x000fe20000004100 */
[----:B------:R-:W-:Y:S01]  /*7e40*/  UIADD3 UR5, UPT, UPT, UR5, 0x1f0, URZ ;  /* 0x000001f005057890 */ /* 0x000fe2000fffe0ff */
[--C-:B------:R-:W-:Y:S01]  /*7e50*/  HADD2.F32 R86, -RZ, R149.reuse.H1_H1 ;  /* 0x30000095ff567230 */ /* 0x100fe20000004100 */
[----:B------:R-:W-:Y:S01]  /*7e60*/  F2FP.F16.E4M3.UNPACK_B R132, R161 ;  /* 0x000000a1ff84723e */ /* 0x000fe200020006ff */
[--C-:B------:R-:W-:Y:S01]  /*7e70*/  HADD2.F32 R114, -RZ, R116.reuse.H0_H0 ;  /* 0x20000074ff727230 */ /* 0x100fe20000004100 */
[----:B------:R-:W-:Y:S01]  /*7e80*/  UPRMT UR5, UR37, 0x654, UR5 ;  /* 0x0000065425057896 */ /* 0x000fe20008000005 */
[----:B------:R-:W-:Y:S01]  /*7e90*/  HADD2.F32 R117, -RZ, R116.H1_H1 ;  /* 0x30000074ff757230 */ /* 0x000fe20000004100 */
[----:B------:R-:W-:Y:S01]  /*7ea0*/  F2FP.F16.E4M3.UNPACK_B R136, R162 ;  /* 0x000000a2ff88723e */ /* 0x000fe200020006ff */
[--C-:B------:R-:W-:Y:S01]  /*7eb0*/  HADD2.F32 R118, -RZ, R120.reuse.H0_H0 ;  /* 0x20000078ff767230 */ /* 0x100fe20000004100 */
[----:B------:R-:W-:Y:S01]  /*7ec0*/  F2FP.F16.E4M3.UNPACK_B R152, R152.H1 ;  /* 0x00000098ff98723e */ /* 0x000fe200030006ff */
[----:B------:R-:W-:Y:S01]  /*7ed0*/  HADD2.F32 R121, -RZ, R120.H1_H1 ;  /* 0x30000078ff797230 */ /* 0x000fe20000004100 */
[----:B------:R-:W-:Y:S01]  /*7ee0*/  F2FP.F16.E4M3.UNPACK_B R153, R153.H1 ;  /* 0x00000099ff99723e */ /* 0x000fe200030006ff */
[--C-:B------:R-:W-:Y:S01]  /*7ef0*/  HADD2.F32 R122, -RZ, R124.reuse.H0_H0 ;  /* 0x2000007cff7a7230 */ /* 0x100fe20000004100 */
[----:B------:R-:W-:Y:S01]  /*7f00*/  F2FP.F16.E4M3.UNPACK_B R154, R154.H1 ;  /* 0x0000009aff9a723e */ /* 0x000fe200030006ff */
[----:B-1----:R-:W-:Y:S01]  /*7f10*/  SYNCS.ARRIVE.TRANS64.RED.A1T0 RZ, [UR5], RZ ;  /* 0x000000ffffff79a7 */ /* 0x002fe20008100405 */
[----:B------:R-:W-:Y:S01]  /*7f20*/  HADD2.F32 R125, -RZ, R124.H1_H1 ;  /* 0x3000007cff7d7230 */ /* 0x000fe20000004100 */
[----:B------:R-:W-:Y:S01]  /*7f30*/  F2FP.F16.E4M3.UNPACK_B R155, R155.H1 ;  /* 0x0000009bff9b723e */ /* 0x000fe200030006ff */
[--C-:B------:R-:W-:Y:S01]  /*7f40*/  HADD2.F32 R126, -RZ, R128.reuse.H0_H0 ;  /* 0x20000080ff7e7230 */ /* 0x100fe20000004100 */
[----:B------:R-:W-:Y:S01]  /*7f50*/  F2FP.F16.E4M3.UNPACK_B R156, R156.H1 ;  /* 0x0000009cff9c723e */ /* 0x000fe200030006ff */
[----:B------:R-:W-:Y:S01]  /*7f60*/  HADD2.F32 R129, -RZ, R128.H1_H1 ;  /* 0x30000080ff817230 */ /* 0x000fe20000004100 */
[----:B------:R-:W-:Y:S01]  /*7f70*/  F2FP.F16.E4M3.UNPACK_B R157, R157.H1 ;  /* 0x0000009dff9d723e */ /* 0x000fe200030006ff */
[C---:B------:R-:W-:Y:S01]  /*7f80*/  FMUL R4, R78.reuse, R4 ;  /* 0x000000044e047220 */ /* 0x040fe20000400000 */
[C---:B------:R-:W-:Y:S01]  /*7f90*/  FMUL R5, R78.reuse, R5 ;  /* 0x000000054e057220 */ /* 0x040fe20000400000 */
[----:B------:R-:W-:Y:S02]  /*7fa0*/  HADD2.F32 R3, -RZ, R148.H0_H0 ;  /* 0x20000094ff037230 */ /* 0x000fe40000004100 */
        /* <DEDUP_REMOVED lines=9> */
[C---:B------:R-:W-:Y:S01]  /*8040*/  FMUL R2, R78.reuse, R21 ;  /* 0x000000154e027220 */ /* 0x040fe20000400000 */
[C---:B------:R-:W-:Y:S01]  /*8050*/  FMUL R21, R78.reuse, R28 ;  /* 0x0000001c4e157220 */ /* 0x040fe20000400000 */
[----:B------:R-:W-:Y:S02]  /*8060*/  HADD2.F32 R130, -RZ, R132.H0_H0 ;  /* 0x20000084ff827230 */ /* 0x000fe40000004100 */
[C---:B------:R-:W-:Y:S01]  /*8070*/  FMUL R6, R78.reuse, R6 ;  /* 0x000000064e067220 */ /* 0x040fe20000400000 */
[----:B------:R-:W-:Y:S02]  /*8080*/  HADD2.F32 R82, -RZ, R148.H1_H1 ;  /* 0x30000094ff527230 */ /* 0x000fe40000004100 */
[C---:B------:R-:W-:Y:S01]  /*8090*/  FMUL R7, R78.reuse, R7 ;  /* 0x000000074e077220 */ /* 0x040fe20000400000 */
[----:B------:R-:W-:Y:S02]  /*80a0*/  HADD2.F32 R85, -RZ, R149.H0_H0 ;  /* 0x20000095ff557230 */ /* 0x000fe40000004100 */
[C---:B------:R-:W-:Y:S01]  /*80b0*/  FFMA R6, R81.reuse, R3, R6 ;  /* 0x0000000351067223 */ /* 0x040fe20000000006 */
[----:B------:R-:W-:Y:S02]  /*80c0*/  HADD2.F32 R133, -RZ, R132.H1_H1 ;  /* 0x30000084ff857230 */ /* 0x000fe40000004100 */
[C---:B------:R-:W-:Y:S01]  /*80d0*/  FFMA R7, R81.reuse, R82, R7 ;  /* 0x0000005251077223 */ /* 0x040fe20000000007 */
[C---:B------:R-:W-:Y:S01]  /*80e0*/  FFMA R8, R81.reuse, R83, R8 ;  /* 0x0000005351087223 */ /* 0x040fe20000000008 */
[C---:B------:R-:W-:Y:S01]  /*80f0*/  FFMA R9, R81.reuse, R84, R9 ;  /* 0x0000005451097223 */ /* 0x040fe20000000009 */
[--C-:B------:R-:W-:Y:S02]  /*8100*/  HADD2.F32 R82, -RZ, R138.reuse.H0_H0 ;  /* 0x2000008aff527230 */ /* 0x100fe40000004100 */
[C---:B------:R-:W-:Y:S01]  /*8110*/  FMUL R10, R78.reuse, R10 ;  /* 0x0000000a4e0a7220 */ /* 0x040fe20000400000 */
[----:B------:R-:W-:Y:S02]  /*8120*/  HADD2.F32 R83, -RZ, R138.H1_H1 ;  /* 0x3000008aff537230 */ /* 0x000fe40000004100 */
[C---:B------:R-:W-:Y:S01]  /*8130*/  FMUL R11, R78.reuse, R11 ;  /* 0x0000000b4e0b7220 */ /* 0x040fe20000400000 */
[----:B------:R-:W-:Y:S02]  /*8140*/  HADD2.F32 R89, -RZ, R150.H0_H0 ;  /* 0x20000096ff597230 */ /* 0x000fe40000004100 */
[C---:B------:R-:W-:Y:S01]  /*8150*/  FFMA R10, R81.reuse, R85, R10 ;  /* 0x00000055510a7223 */ /* 0x040fe2000000000a */
[--C-:B------:R-:W-:Y:S02]  /*8160*/  HADD2.F32 R134, -RZ, R136.reuse.H0_H0 ;  /* 0x20000088ff867230 */ /* 0x100fe40000004100 */
[C---:B------:R-:W-:Y:S01]  /*8170*/  FFMA R11, R81.reuse, R86, R11 ;  /* 0x00000056510b7223 */ /* 0x040fe2000000000b */
[C---:B------:R-:W-:Y:S01]  /*8180*/  FFMA R12, R81.reuse, R87, R12 ;  /* 0x00000057510c7223 */ /* 0x040fe2000000000c */
[----:B------:R-:W-:Y:S01]  /*8190*/  FFMA R13, R81, R88, R13 ;  /* 0x00000058510d7223 */ /* 0x000fe2000000000d */
[----:B------:R-:W-:Y:S01]  /*81a0*/  F2FP.SATFINITE.E4M3.F32.PACK_AB_MERGE_C R86, R7, R6, RZ ;  /* 0x000000060756723e */ /* 0x000fe200048070ff */
[C---:B------:R-:W-:Y:S01]  /*81b0*/  FMUL R7, R78.reuse, R24 ;  /* 0x000000184e077220 */ /* 0x040fe20000400000 */
[----:B------:R-:W-:Y:S01]  /*81c0*/  F2FP.SATFINITE.E4M3.F32.PACK_AB_MERGE_C R138, R11, R10, RZ ;  /* 0x0000000a0b8a723e */ /* 0x000fe200048070ff */
[C---:B------:R-:W-:Y:S01]  /*81d0*/  FMUL R10, R78.reuse, R25 ;  /* 0x000000194e0a7220 */ /* 0x040fe20000400000 */
[C---:B------:R-:W-:Y:S01]  /*81e0*/  FMUL R25, R78.reuse, R32 ;  /* 0x000000204e197220 */ /* 0x040fe20000400000 */
[----:B------:R-:W-:Y:S02]  /*81f0*/  HADD2.F32 R137, -RZ, R136.H1_H1 ;  /* 0x30000088ff897230 */ /* 0x000fe40000004100 */
[C---:B------:R-:W-:Y:S01]  /*8200*/  FMUL R14, R78.reuse, R14 ;  /* 0x0000000e4e0e7220 */ /* 0x040fe20000400000 */
[----:B------:R-:W-:Y:S02]  /*8210*/  HADD2.F32 R90, -RZ, R150.H1_H1 ;  /* 0x30000096ff5a7230 */ /* 0x000fe40000004100 */
[C---:B------:R-:W-:Y:S01]  /*8220*/  FMUL R15, R78.reuse, R15 ;  /* 0x0000000f4e0f7220 */ /* 0x040fe20000400000 */
[--C-:B------:R-:W-:Y:S02]  /*8230*/  HADD2.F32 R93, -RZ, R151.reuse.H0_H0 ;  /* 0x20000097ff5d7230 */ /* 0x100fe40000004100 */
[C---:B------:R-:W-:Y:S01]  /*8240*/  FFMA R14, R81.reuse, R89, R14 ;  /* 0x00000059510e7223 */ /* 0x040fe2000000000e */
[----:B------:R-:W-:Y:S02]  /*8250*/  HADD2.F32 R94, -RZ, R151.H1_H1 ;  /* 0x30000097ff5e7230 */ /* 0x000fe40000004100 */
[C---:B------:R-:W-:Y:S01]  /*8260*/  FFMA R15, R81.reuse, R90, R15 ;  /* 0x0000005a510f7223 */ /* 0x040fe2000000000f */
[C---:B------:R-:W-:Y:S01]  /*8270*/  FFMA R16, R81.reuse, R91, R16 ;  /* 0x0000005b51107223 */ /* 0x040fe20000000010 */
[----:B------:R-:W-:Y:S01]  /*8280*/  FFMA R17, R81, R92, R17 ;  /* 0x0000005c51117223 */ /* 0x000fe20000000011 */
[C---:B------:R-:W-:Y:S01]  /*8290*/  FMUL R18, R78.reuse, R18 ;  /* 0x000000124e127220 */ /* 0x040fe20000400000 */
[C---:B------:R-:W-:Y:S01]  /*82a0*/  FMUL R19, R78.reuse, R19 ;  /* 0x000000134e137220 */ /* 0x040fe20000400000 */
[--C-:B------:R-:W-:Y:S01]  /*82b0*/  HADD2.F32 R96, -RZ, R152.reuse.H0_H0 ;  /* 0x20000098ff607230 */ /* 0x100fe20000004100 */
[----:B------:R-:W-:Y:S01]  /*82c0*/  F2FP.SATFINITE.E4M3.F32.PACK_AB_MERGE_C R14, R15, R14, RZ ;  /* 0x0000000e0f0e723e */ /* 0x000fe200048070ff */
[C---:B------:R-:W-:Y:S01]  /*82d0*/  FFMA R18, R81.reuse, R93, R18 ;  /* 0x0000005d51127223 */ /* 0x040fe20000000012 */
[C---:B------:R-:W-:Y:S01]  /*82e0*/  FFMA R19, R81.reuse, R94, R19 ;  /* 0x0000005e51137223 */ /* 0x040fe20000000013 */
[C---:B------:R-:W-:Y:S01]  /*82f0*/  FFMA R0, R81.reuse, R95, R0 ;  /* 0x0000005f51007223 */ /* 0x040fe20000000000 */
[----:B------:R-:W-:Y:S01]  /*8300*/  FFMA R2, R81, R97, R2 ;  /* 0x0000006151027223 */ /* 0x000fe20000000002 */
[----:B------:R-:W-:Y:S02]  /*8310*/  HADD2.F32 R99, -RZ, R152.H1_H1 ;  /* 0x30000098ff637230 */ /* 0x000fe40000004100 */
[C---:B------:R-:W-:Y:S01]  /*8320*/  FMUL R3, R78.reuse, R22 ;  /* 0x000000164e037220 */ /* 0x040fe20000400000 */
[----:B------:R-:W-:Y:S01]  /*8330*/  F2FP.SATFINITE.E4M3.F32.PACK_AB_MERGE_C R18, R19, R18, RZ ;  /* 0x000000121312723e */ /* 0x000fe200048070ff */
[C---:B------:R-:W-:Y:S01]  /*8340*/  FMUL R22, R78.reuse, R29 ;  /* 0x0000001d4e167220 */ /* 0x040fe20000400000 */
[C---:B------:R-:W-:Y:S01]  /*8350*/  FMUL R29, R78.reuse, R36 ;  /* 0x000000244e1d7220 */ /* 0x040fe20000400000 */
[C---:B------:R-:W-:Y:S01]  /*8360*/  FFMA R3, R81.reuse, R96, R3 ;  /* 0x0000006051037223 */ /* 0x040fe20000000003 */
[C---:B------:R-:W-:Y:S01]  /*8370*/  FMUL R6, R78.reuse, R23 ;  /* 0x000000174e067220 */ /* 0x040fe20000400000 */
[--C-:B------:R-:W-:Y:S02]  /*8380*/  HADD2.F32 R100, -RZ, R153.reuse.H0_H0 ;  /* 0x20000099ff647230 */ /* 0x100fe40000004100 */
[C---:B------:R-:W-:Y:S01]  /*8390*/  FMUL R11, R78.reuse, R26 ;  /* 0x0000001a4e0b7220 */ /* 0x040fe20000400000 */
[----:B------:R-:W-:Y:S02]  /*83a0*/  HADD2.F32 R103, -RZ, R153.H1_H1 ;  /* 0x30000099ff677230 */ /* 0x000fe40000004100 */
[C---:B------:R-:W-:Y:S01]  /*83b0*/  FFMA R6, R81.reuse, R99, R6 ;  /* 0x0000006351067223 */ /* 0x040fe20000000006 */
[C---:B------:R-:W-:Y:S01]  /*83c0*/  FFMA R7, R81.reuse, R98, R7 ;  /* 0x0000006251077223 */ /* 0x040fe20000000007 */
[C---:B------:R-:W-:Y:S01]  /*83d0*/  FFMA R10, R81.reuse, R101, R10 ;  /* 0x00000065510a7223 */ /* 0x040fe2000000000a */
[C---:B------:R-:W-:Y:S01]  /*83e0*/  FFMA R11, R81.reuse, R100, R11 ;  /* 0x00000064510b7223 */ /* 0x040fe2000000000b */
[----:B------:R-:W-:Y:S01]  /*83f0*/  FMUL R26, R78, R33 ;  /* 0x000000214e1a7220 */ /* 0x000fe20000400000 */
[----:B------:R-:W-:Y:S01]  /*8400*/  F2FP.SATFINITE.E4M3.F32.PACK_AB_MERGE_C R3, R6, R3, RZ ;  /* 0x000000030603723e */ /* 0x000fe200048070ff */
[C---:B------:R-:W-:Y:S01]  /*8410*/  FMUL R33, R78.reuse, R40 ;  /* 0x000000284e217220 */ /* 0x040fe20000400000 */
        /* <DEDUP_REMOVED lines=8> */
[C---:B------:R-:W-:Y:S01]  /*84a0*/  FMUL R30, R78.reuse, R37 ;  /* 0x000000254e1e7220 */ /* 0x040fe20000400000 */
[C---:B------:R-:W-:Y:S01]  /*84b0*/  FMUL R37, R78.reuse, R44 ;  /* 0x0000002c4e257220 */ /* 0x040fe20000400000 */
[C---:B------:R-:W-:Y:S01]  /*84c0*/  FMUL R24, R78.reuse, R31 ;  /* 0x0000001f4e187220 */ /* 0x040fe20000400000 */
[----:B------:R-:W-:Y:S01]  /*84d0*/  F2FP.F16.E4M3.UNPACK_B R158, R158.H1 ;  /* 0x0000009eff9e723e */ /* 0x000fe200030006ff */
[--C-:B------:R-:W-:Y:S02]  /*84e0*/  HADD2.F32 R108, -RZ, R155.reuse.H0_H0 ;  /* 0x2000009bff6c7230 */ /* 0x100fe40000004100 */
[----:B------:R-:W-:Y:S01]  /*84f0*/  FMUL R27, R78, R34 ;  /* 0x000000224e1b7220 */ /* 0x000fe20000400000 */
[----:B------:R-:W-:Y:S02]  /*8500*/  HADD2.F32 R111, -RZ, R155.H1_H1 ;  /* 0x3000009bff6f7230 */ /* 0x000fe40000004100 */
[C---:B------:R-:W-:Y:S01]  /*8510*/  FFMA R24, R81.reuse, R107, R24 ;  /* 0x0000006b51187223 */ /* 0x040fe20000000018 */
[----:B------:R-:W-:Y:S01]  /*8520*/  F2FP.F16.E4M3.UNPACK_B R159, R159.H1 ;  /* 0x0000009fff9f723e */ /* 0x000fe200030006ff */
[C---:B------:R-:W-:Y:S01]  /*8530*/  FFMA R25, R81.reuse, R106, R25 ;  /* 0x0000006a51197223 */ /* 0x040fe20000000019 */
[C---:B------:R-:W-:Y:S01]  /*8540*/  FFMA R26, R81.reuse, R109, R26 ;  /* 0x0000006d511a7223 */ /* 0x040fe2000000001a */
[----:B------:R-:W-:Y:S01]  /*8550*/  F2FP.F16.E4M3.UNPACK_B R160, R160.H1 ;  /* 0x000000a0ffa0723e */ /* 0x000fe200030006ff */
[C---:B------:R-:W-:Y:S01]  /*8560*/  FFMA R27, R81.reuse, R108, R27 ;  /* 0x0000006c511b7223 */ /* 0x040fe2000000001b */
[----:B------:R-:W-:Y:S01]  /*8570*/  F2FP.SATFINITE.E4M3.F32.PACK_AB_MERGE_C R6, R24, R23, RZ ;  /* 0x000000171806723e */ /* 0x000fe200048070ff */
[C---:B------:R-:W-:Y:S01]  /*8580*/  FMUL R34, R78.reuse, R41 ;  /* 0x000000294e227220 */ /* 0x040fe20000400000 */
[C---:B------:R-:W-:Y:S01]  /*8590*/  FMUL R41, R78.reuse, R48 ;  /* 0x000000304e297220 */ /* 0x040fe20000400000 */
[----:B------:R-:W-:Y:S01]  /*85a0*/  FMUL R28, R78, R35 ;  /* 0x000000234e1c7220 */ /* 0x000fe20000400000 */
[----:B------:R-:W-:Y:S01]  /*85b0*/  F2FP.F16.E4M3.UNPACK_B R161, R161.H1 ;  /* 0x000000a1ffa1723e */ /* 0x000fe200030006ff */
[--C-:B------:R-:W-:Y:S01]  /*85c0*/  HADD2.F32 R112, -RZ, R156.reuse.H0_H0 ;  /* 0x2000009cff707230 */ /* 0x100fe20000004100 */
[----:B------:R-:W-:Y:S01]  /*85d0*/  F2FP.SATFINITE.E4M3.F32.PACK_AB_MERGE_C R6, R22, R21, R6 ;  /* 0x000000151606723e */ /* 0x000fe20004807006 */
[C---:B------:R-:W-:Y:S01]  /*85e0*/  FFMA R28, R81.reuse, R111, R28 ;  /* 0x0000006f511c7223 */ /* 0x040fe2000000001c */
[C---:B------:R-:W-:Y:S01]  /*85f0*/  FFMA R29, R81.reuse, R110, R29 ;  /* 0x0000006e511d7223 */ /* 0x040fe2000000001d */
[C---:B------:R-:W-:Y:S01]  /*8600*/  FFMA R30, R81.reuse, R113, R30 ;  /* 0x00000071511e7223 */ /* 0x040fe2000000001e */
[----:B------:R-:W-:Y:S02]  /*8610*/  HADD2.F32 R115, -RZ, R156.H1_H1 ;  /* 0x3000009cff737230 */ /* 0x000fe40000004100 */
[C---:B------:R-:W-:Y:S01]  /*8620*/  FMUL R31, R78.reuse, R38 ;  /* 0x000000264e1f7220 */ /* 0x040fe20000400000 */
[----:B------:R-:W-:Y:S01]  /*8630*/  F2FP.F16.E4M3.UNPACK_B R162, R162.H1 ;  /* 0x000000a2ffa2723e */ /* 0x000fe200030006ff */
[C---:B------:R-:W-:Y:S01]  /*8640*/  FMUL R38, R78.reuse, R45 ;  /* 0x0000002d4e267220 */ /* 0x040fe20000400000 */
[C---:B------:R-:W-:Y:S01]  /*8650*/  FMUL R45, R78.reuse, R52 ;  /* 0x000000344e2d7220 */ /* 0x040fe20000400000 */
[----:B------:R-:W-:Y:S01]  /*8660*/  F2FP.F16.E4M3.UNPACK_B R163, R163.H1 ;  /* 0x000000a3ffa3723e */ /* 0x000fe200030006ff */
[----:B------:R-:W-:Y:S01]  /*8670*/  FFMA R31, R81, R112, R31 ;  /* 0x00000070511f7223 */ /* 0x000fe2000000001f */
[----:B------:R-:W-:Y:S01]  /*8680*/  FMUL R52, R78, R59 ;  /* 0x0000003b4e347220 */ /* 0x000fe20000400000 */
[----:B------:R-:W-:Y:S01]  /*8690*/  IADD3 R76, PT, PT, R76, 0x1, RZ ;  /* 0x000000014c4c7810 */ /* 0x000fe20007ffe0ff */
[C---:B------:R-:W-:Y:S01]  /*86a0*/  FMUL R59, R78.reuse, R66 ;  /* 0x000000424e3b7220 */ /* 0x040fe20000400000 */
[----:B------:R-:W-:Y:S01]  /*86b0*/  F2FP.SATFINITE.E4M3.F32.PACK_AB_MERGE_C R66, R13, R12, R14 ;  /* 0x0000000c0d42723e */ /* 0x000fe2000480700e */
[C---:B------:R-:W-:Y:S01]  /*86c0*/  FMUL R32, R78.reuse, R39 ;  /* 0x000000274e207220 */ /* 0x040fe20000400000 */
[--C-:B------:R-:W-:Y:S02]  /*86d0*/  HADD2.F32 R116, -RZ, R157.reuse.H0_H0 ;  /* 0x2000009dff747230 */ /* 0x100fe40000004100 */
[C---:B------:R-:W-:Y:S01]  /*86e0*/  FMUL R35, R78.reuse, R42 ;  /* 0x0000002a4e237220 */ /* 0x040fe20000400000 */
[----:B------:R-:W-:Y:S02]  /*86f0*/  HADD2.F32 R119, -RZ, R157.H1_H1 ;  /* 0x3000009dff777230 */ /* 0x000fe40000004100 */
[C---:B------:R-:W-:Y:S01]  /*8700*/  FFMA R32, R81.reuse, R115, R32 ;  /* 0x0000007351207223 */ /* 0x040fe20000000020 */
[----:B------:R-:W-:Y:S01]  /*8710*/  FMUL R36, R78, R43 ;  /* 0x0000002b4e247220 */ /* 0x000fe20000400000 */
[C---:B------:R-:W-:Y:S01]  /*8720*/  FFMA R33, R81.reuse, R114, R33 ;  /* 0x0000007251217223 */ /* 0x040fe20000000021 */
[C---:B------:R-:W-:Y:S01]  /*8730*/  FFMA R34, R81.reuse, R117, R34 ;  /* 0x0000007551227223 */ /* 0x040fe20000000022 */
[--C-:B------:R-:W-:Y:S01]  /*8740*/  HADD2.F32 R120, -RZ, R158.reuse.H0_H0 ;  /* 0x2000009eff787230 */ /* 0x100fe20000004100 */
[----:B------:R-:W-:Y:S01]  /*8750*/  F2FP.SATFINITE.E4M3.F32.PACK_AB_MERGE_C R32, R32, R31, RZ ;  /* 0x0000001f2020723e */ /* 0x000fe200048070ff */
[C---:B------:R-:W-:Y:S01]  /*8760*/  FFMA R35, R81.reuse, R116, R35 ;  /* 0x0000007451237223 */ /* 0x040fe20000000023 */
[----:B------:R-:W-:Y:S02]  /*8770*/  HADD2.F32 R123, -RZ, R158.H1_H1 ;  /* 0x3000009eff7b7230 */ /* 0x000fe40000004100 */
[----:B------:R-:W-:Y:S01]  /*8780*/  FMUL R39, R78, R46 ;  /* 0x0000002e4e277220 */ /* 0x000fe20000400000 */
[----:B------:R-:W-:Y:S01]  /*8790*/  F2FP.SATFINITE.E4M3.F32.PACK_AB_MERGE_C R32, R30, R29, R32 ;  /* 0x0000001d1e20723e */ /* 0x000fe20004807020 */
[C---:B------:R-:W-:Y:S01]  /*87a0*/  FFMA R36, R81.reuse, R119, R36 ;  /* 0x0000007751247223 */ /* 0x040fe20000000024 */
[C---:B------:R-:W-:Y:S01]  /*87b0*/  FMUL R40, R78.reuse, R47 ;  /* 0x0000002f4e287220 */ /* 0x040fe20000400000 */
[C---:B------:R-:W-:Y:S01]  /*87c0*/  FFMA R37, R81.reuse, R118, R37 ;  /* 0x0000007651257223 */ /* 0x040fe20000000025 */
[C---:B------:R-:W-:Y:S01]  /*87d0*/  FFMA R38, R81.reuse, R121, R38 ;  /* 0x0000007951267223 */ /* 0x040fe20000000026 */
[C---:B------:R-:W-:Y:S01]  /*87e0*/  FMUL R42, R78.reuse, R49 ;  /* 0x000000314e2a7220 */ /* 0x040fe20000400000 */
[--C-:B------:R-:W-:Y:S02]  /*87f0*/  HADD2.F32 R124, -RZ, R159.reuse.H0_H0 ;  /* 0x2000009fff7c7230 */ /* 0x100fe40000004100 */
[C---:B------:R-:W-:Y:S01]  /*8800*/  FFMA R39, R81.reuse, R120, R39 ;  /* 0x0000007851277223 */ /* 0x040fe20000000027 */
[----:B------:R-:W-:Y:S02]  /*8810*/  HADD2.F32 R127, -RZ, R159.H1_H1 ;  /* 0x3000009fff7f7230 */ /* 0x000fe40000004100 */
[C---:B------:R-:W-:Y:S01]  /*8820*/  FMUL R43, R78.reuse, R50 ;  /* 0x000000324e2b7220 */ /* 0x040fe20000400000 */
[C---:B------:R-:W-:Y:S01]  /*8830*/  FFMA R40, R81.reuse, R123, R40 ;  /* 0x0000007b51287223 */ /* 0x040fe20000000028 */
[C---:B------:R-:W-:Y:S01]  /*8840*/  FMUL R44, R78.reuse, R51 ;  /* 0x000000334e2c7220 */ /* 0x040fe20000400000 */
[C---:B------:R-:W-:Y:S01]  /*8850*/  FFMA R41, R81.reuse, R122, R41 ;  /* 0x0000007a51297223 */ /* 0x040fe20000000029 */
[C---:B------:R-:W-:Y:S01]  /*8860*/  FMUL R50, R78.reuse, R57 ;  /* 0x000000394e327220 */ /* 0x040fe20000400000 */
[C---:B------:R-:W-:Y:S01]  /*8870*/  FMUL R57, R78.reuse, R64 ;  /* 0x000000404e397220 */ /* 0x040fe20000400000 */
[----:B------:R-:W-:Y:S01]  /*8880*/  FFMA R42, R81, R125, R42 ;  /* 0x0000007d512a7223 */ /* 0x000fe2000000002a */
[C---:B------:R-:W-:Y:S01]  /*8890*/  FMUL R46, R78.reuse, R53 ;  /* 0x000000354e2e7220 */ /* 0x040fe20000400000 */
[--C-:B------:R-:W-:Y:S01]  /*88a0*/  HADD2.F32 R128, -RZ, R160.reuse.H0_H0 ;  /* 0x200000a0ff807230 */ /* 0x100fe20000004100 */
[----:B------:R-:W-:Y:S01]  /*88b0*/  F2FP.SATFINITE.E4M3.F32.PACK_AB_MERGE_C R64, R5, R4, R86 ;  /* 0x000000040540723e */ /* 0x000fe20004807056 */
[C---:B------:R-:W-:Y:S01]  /*88c0*/  FMUL R51, R78.reuse, R58 ;  /* 0x0000003a4e337220 */ /* 0x040fe20000400000 */
[C---:B------:R-:W-:Y:S01]  /*88d0*/  FMUL R53, R78.reuse, R60 ;  /* 0x0000003c4e357220 */ /* 0x040fe20000400000 */
[C---:B------:R-:W-:Y:S01]  /*88e0*/  FFMA R43, R81.reuse, R124, R43 ;  /* 0x0000007c512b7223 */ /* 0x040fe2000000002b */
[----:B------:R-:W-:Y:S02]  /*88f0*/  HADD2.F32 R131, -RZ, R160.H1_H1 ;  /* 0x300000a0ff837230 */ /* 0x000fe40000004100 */
[C---:B------:R-:W-:Y:S01]  /*8900*/  FMUL R47, R78.reuse, R54 ;  /* 0x000000364e2f7220 */ /* 0x040fe20000400000 */
[C---:B------:R-:W-:Y:S01]  /*8910*/  FMUL R58, R78.reuse, R65 ;  /* 0x000000414e3a7220 */ /* 0x040fe20000400000 */
[----:B------:R-:W-:Y:S01]  /*8920*/  FMUL R60, R78, R67 ;  /* 0x000000434e3c7220 */ /* 0x000fe20000400000 */
[----:B------:R-:W-:Y:S01]  /*8930*/  F2FP.SATFINITE.E4M3.F32.PACK_AB_MERGE_C R5, R20, R11, RZ ;  /* 0x0000000b1405723e */ /* 0x000fe200048070ff */
[----:B------:R-:W-:Y:S01]  /*8940*/  FFMA R44, R81, R127, R44 ;  /* 0x0000007f512c7223 */ /* 0x000fe2000000002c */
[C---:B------:R-:W-:Y:S01]  /*8950*/  FMUL R48, R78.reuse, R55 ;  /* 0x000000374e307220 */ /* 0x040fe20000400000 */
[----:B------:R-:W-:Y:S01]  /*8960*/  F2FP.SATFINITE.E4M3.F32.PACK_AB_MERGE_C R65, R9, R8, R138 ;  /* 0x000000080941723e */ /* 0x000fe2000480708a */
[----:B------:R-:W-:Y:S01]  /*8970*/  FFMA R45, R81, R126, R45 ;  /* 0x0000007e512d7223 */ /* 0x000fe2000000002d */
[----:B------:R-:W-:Y:S01]  /*8980*/  F2FP.SATFINITE.E4M3.F32.PACK_AB_MERGE_C R67, R17, R16, R18 ;  /* 0x000000101143723e */ /* 0x000fe20004807012 */
[----:B------:R-:W-:Y:S01]  /*8990*/  FMUL R49, R78, R56 ;  /* 0x000000384e317220 */ /* 0x000fe20000400000 */
[C---:B------:R-:W-:Y:S01]  /*89a0*/  FFMA R46, R81.reuse, R129, R46 ;  /* 0x00000081512e7223 */ /* 0x040fe2000000002e */
[--C-:B------:R-:W-:Y:S02]  /*89b0*/  HADD2.F32 R132, -RZ, R161.reuse.H0_H0 ;  /* 0x200000a1ff847230 */ /* 0x100fe40000004100 */
[C---:B------:R-:W-:Y:S01]  /*89c0*/  FFMA R47, R81.reuse, R128, R47 ;  /* 0x00000080512f7223 */ /* 0x040fe2000000002f */
[----:B------:R1:W-:Y:S01]  /*89d0*/  STS.128 [R172+UR49+0x6400], R64 ;  /* 0x00640040ac007988 */ /* 0x0003e20008000c31 */
[----:B------:R-:W-:Y:S01]  /*89e0*/  HADD2.F32 R135, -RZ, R161.H1_H1 ;  /* 0x300000a1ff877230 */ /* 0x000fe20000004100 */
[----:B------:R-:W-:Y:S01]  /*89f0*/  F2FP.SATFINITE.E4M3.F32.PACK_AB_MERGE_C R5, R10, R7, R5 ;  /* 0x000000070a05723e */ /* 0x000fe20004807005 */
[C---:B------:R-:W-:Y:S01]  /*8a00*/  FFMA R48, R81.reuse, R131, R48 ;  /* 0x0000008351307223 */ /* 0x040fe20000000030 */
[----:B------:R-:W-:Y:S01]  /*8a10*/  F2FP.SATFINITE.E4M3.F32.PACK_AB_MERGE_C R7, R28, R27, RZ ;  /* 0x0000001b1c07723e */ /* 0x000fe200048070ff */
        /* <DEDUP_REMOVED lines=8> */
[----:B------:R-:W-:Y:S01]  /*8aa0*/  FMUL R56, R78, R63 ;  /* 0x0000003f4e387220 */ /* 0x000fe20000400000 */
[----:B------:R-:W-:Y:S01]  /*8ab0*/  F2FP.SATFINITE.E4M3.F32.PACK_AB_MERGE_C R4, R2, R0, R3 ;  /* 0x000000000204723e */ /* 0x000fe20004807003 */
[C---:B------:R-:W-:Y:S01]  /*8ac0*/  FFMA R53, R81.reuse, R134, R53 ;  /* 0x0000008651357223 */ /* 0x040fe20000000035 */
[----:B------:R-:W-:Y:S01]  /*8ad0*/  F2FP.SATFINITE.E4M3.F32.PACK_AB_MERGE_C R7, R26, R25, R7 ;  /* 0x000000191a07723e */ /* 0x000fe20004807007 */
[C---:B------:R-:W-:Y:S01]  /*8ae0*/  FFMA R54, R81.reuse, R137, R54 ;  /* 0x0000008951367223 */ /* 0x040fe20000000036 */
[--C-:B------:R-:W-:Y:S02]  /*8af0*/  HADD2.F32 R84, -RZ, R163.reuse.H0_H0 ;  /* 0x200000a3ff547230 */ /* 0x100fe40000004100 */
[C---:B------:R-:W-:Y:S01]  /*8b00*/  FFMA R55, R81.reuse, R136, R55 ;  /* 0x0000008851377223 */ /* 0x040fe20000000037 */
[----:B------:R-:W-:Y:S01]  /*8b10*/  HADD2.F32 R85, -RZ, R163.H1_H1 ;  /* 0x300000a3ff557230 */ /* 0x000fe20000004100 */
[----:B------:R1:W-:Y:S01]  /*8b20*/  STS.128 [R204+0x6010], R4 ;  /* 0x00601004cc007388 */ /* 0x0003e20000000c00 */
[----:B------:R-:W-:Y:S01]  /*8b30*/  F2FP.SATFINITE.E4M3.F32.PACK_AB_MERGE_C R35, R36, R35, RZ ;  /* 0x000000232423723e */ /* 0x000fe200048070ff */
[C---:B------:R-:W-:Y:S01]  /*8b40*/  FFMA R56, R81.reuse, R139, R56 ;  /* 0x0000008b51387223 */ /* 0x040fe20000000038 */
[----:B------:R-:W-:Y:S01]  /*8b50*/  F2FP.SATFINITE.E4M3.F32.PACK_AB_MERGE_C R39, R40, R39, RZ ;  /* 0x000000272827723e */ /* 0x000fe200048070ff */
[C---:B------:R-:W-:Y:S01]  /*8b60*/  FFMA R57, R81.reuse, R82, R57 ;  /* 0x0000005251397223 */ /* 0x040fe20000000039 */
[----:B------:R-:W-:Y:S01]  /*8b70*/  F2FP.SATFINITE.E4M3.F32.PACK_AB_MERGE_C R43, R44, R43, RZ ;  /* 0x0000002b2c2b723e */ /* 0x000fe200048070ff */
[C---:B------:R-:W-:Y:S01]  /*8b80*/  FFMA R58, R81.reuse, R83, R58 ;  /* 0x00000053513a7223 */ /* 0x040fe2000000003a */
[C---:B------:R-:W-:Y:S01]  /*8b90*/  FFMA R59, R81.reuse, R84, R59 ;  /* 0x00000054513b7223 */ /* 0x040fe2000000003b */
[----:B------:R-:W-:Y:S01]  /*8ba0*/  F2FP.SATFINITE.E4M3.F32.PACK_AB_MERGE_C R33, R34, R33, R35 ;  /* 0x000000212221723e */ /* 0x000fe20004807023 */
        /* <DEDUP_REMOVED lines=11> */
[----:B------:R-:W-:Y:S05]  /*8c60*/  F2FP.SATFINITE.E4M3.F32.PACK_AB_MERGE_C R51, R58, R57, R59 ;  /* 0x000000393a33723e */ /* 0x000fea000480703b */
        /* <DEDUP_REMOVED lines=9> */
[----:B------:R-:W-:Y:S02]  /*8d00*/  UIADD3 UR8, UP0, UPT, UR52, 0x680, URZ ;  /* 0x0000068034087890 */ /* 0x000fe4000ff1e0ff */
[----:B------:R-:W-:Y:S02]  /*8d10*/  UIADD3 UR5, UPT, UPT, UR41, 0x40, URZ ;  /* 0x0000004029057890 */ /* 0x000fe4000fffe0ff */
[----:B------:R-:W-:Y:S02]  /*8d20*/  UIADD3 UR4, UPT, UPT, UR49, 0x6400, URZ ;  /* 0x0000640031047890 */ /* 0x000fe4000fffe0ff */
[----:B------:R-:W-:Y:S01]  /*8d30*/  UIADD3.X UR9, UPT, UPT, URZ, UR53, URZ, UP0, !UPT ;  /* 0x00000035ff097290 */ /* 0x000fe200087fe4ff */
[----:B------:R-:W-:Y:S01]  /*8d40*/  UMOV UR6, UR42 ;  /* 0x0000002a00067c82 */ /* 0x000fe20008000000 */
[----:B------:R-:W-:Y:S07]  /*8d50*/  UMOV UR7, UR36 ;  /* 0x0000002400077c82 */ /* 0x000fee0008000000 */
[----:B------:R2:W-:Y:S01]  /*8d60*/  UTMASTG.3D [UR4], [UR8] ;  /* 0x00000004080073b5 */ /* 0x0005e20008010000 */
[----:B------:R0:W-:Y:S01]  /*8d70*/  UTMACMDFLUSH ;  /* 0x00000000000079b7 */ /* 0x0001e20000000000 */
[----:B--2---:R-:W-:Y:S04]  /*8d80*/  DEPBAR.LE SB0, 0x1 ;  /* 0x000080400000791a */ /* 0x004fe80000000000 */
.L_x_125:
[----:B------:R-:W-:Y:S05]  /*8d90*/  BSYNC.RECONVERGENT B0 ;  /* 0x0000000000007941 */ /* 0x000fea0003800200 */
.L_x_124:
[----:B------:R-:W-:Y:S01]  /*8da0*/  BAR.SYNC.DEFER_BLOCKING 0x1, 0x80 ;  /* 0x0042000000007b1d */ /* 0x000fe20000010000 */
[----:B------:R-:W-:Y:S01]  /*8db0*/  ISETP.NE.AND P2, PT, R194, RZ, PT ;  /* 0x000000ffc200720c */ /* 0x000fe20003f45270 */
[----:B------:R-:W-:Y:S01]  /*8dc0*/  IMAD.IADD R20, R75, 0x1, R147 ;  /* 0x000000014b147824 */ /* 0x000fe200078e0293 */
[----:B------:R-:W-:Y:S01]  /*8dd0*/  ISETP.NE.AND P0, PT, R195, 0x2, PT ;  /* 0x00000002c300780c */ /* 0x000fe20003f05270 */
[----:B------:R-:W-:Y:S01]  /*8de0*/  IMAD.IADD R21, R77, 0x1, R170 ;  /* 0x000000014d157824 */ /* 0x000fe200078e02aa */
[----:B------:R-:W-:Y:S02]  /*8df0*/  ISETP.NE.AND P1, PT, R76, 0x4, PT ;  /* 0x000000044c00780c */ /* 0x000fe40003f25270 */
[----:B------:R-:W-:Y:S02]  /*8e00*/  SEL R3, RZ, 0x1, P0 ;  /* 0x00000001ff037807 */ /* 0x000fe40000000000 */
[----:B------:R-:W-:Y:S02]  /*8e10*/  SEL R0, RZ, 0x1, P1 ;  /* 0x00000001ff007807 */ /* 0x000fe40000800000 */
[----:B------:R-:W-:Y:S02]  /*8e20*/  LOP3.LUT R182, R182, R3, RZ, 0x3c, !PT ;  /* 0x00000003b6b67212 */ /* 0x000fe400078e3cff */
[----:B------:R-:W-:Y:S02]  /*8e30*/  LOP3.LUT R183, R183, R0, RZ, 0x3c, !PT ;  /* 0x00000000b7b77212 */ /* 0x000fe400078e3cff */
[----:B------:R-:W-:Y:S02]  /*8e40*/  @P2 R2UR UR36, R179 ;  /* 0x00000000b32422ca */ /* 0x000fe400000e0000 */
[----:B------:R-:W-:Y:S02]  /*8e50*/  SEL R195, R195, RZ, P0 ;  /* 0x000000ffc3c37207 */ /* 0x000fe40000000000 */
[----:B------:R-:W-:Y:S01]  /*8e60*/  SEL R76, R76, RZ, P1 ;  /* 0x000000ff4c4c7207 */ /* 0x000fe20000800000 */
[----:B------:R-:W-:Y:S10]  /*8e70*/  @P2 BRA `(.L_x_126) ;  /* 0xffffffc400bc2947 */ /* 0x000ff4000383ffff */
[----:B------:R-:W-:Y:S05]  /*8e80*/  EXIT ;  /* 0x000000000000794d */ /* 0x000fea0003800000 */
.L_x_20:
[----:B--2---:R2:W1:Y:S02]  /*8e90*/  SYNCS.PHASECHK.TRANS64.TRYWAIT P0, [R3+URZ+0x220], R2 ;  /* 0x00022002030075a7 */ /* 0x00446400080011ff */
[----:B-1----:R-:W-:Y:S05]  /*8ea0*/  @!P0 NANOSLEEP.SYNCS 0x989680 ;  /* 0x009896800000895d */ /* 0x002fea0003900000 */
[----:B------:R-:W1:Y:S02]  /*8eb0*/  @!P0 SYNCS.PHASECHK.TRANS64 P0, [R3+URZ+0x220], R2 ;  /* 0x00022002030085a7 */ /* 0x000e6400080010ff */
[----:B-1----:R-:W-:Y:S05]  /*8ec0*/  @!P0 BRA `(.L_x_20) ;  /* 0xfffffffc00f08947 */ /* 0x002fea000383ffff */
[----:B------:R-:W-:Y:S05]  /*8ed0*/  BRA `(.L_x_127) ;  /* 0xffffff88005c7947 */ /* 0x000fea000383ffff */
.L_x_23:
[----:B-1----:R-:W-:-:S07]  /*8ee0*/  MOV R2, UR33 ;  /* 0x0000002100027c02 */ /* 0x002fce0008000f00 */
.L_x_128:
[----:B-1----:R1:W2:Y:S02]  /*8ef0*/  SYNCS.PHASECHK.TRANS64.TRYWAIT P0, [R2+URZ+0xc0], R5 ;  /* 0x0000c005020075a7 */ /* 0x0022a400080011ff */
[----:B--2---:R-:W-:Y:S05]  /*8f00*/  @!P0 NANOSLEEP.SYNCS 0x989680 ;  /* 0x009896800000895d */ /* 0x004fea0003900000 */
[----:B------:R-:W2:Y:S02]  /*8f10*/  @!P0 SYNCS.PHASECHK.TRANS64 P0, [R2+URZ+0xc0], R5 ;  /* 0x0000c005020085a7 */ /* 0x000ea400080010ff */
[----:B--2---:R-:W-:Y:S05]  /*8f20*/  @!P0 BRA `(.L_x_128) ;  /* 0xfffffffc00f08947 */ /* 0x004fea000383ffff */
[----:B------:R-:W-:Y:S05]  /*8f30*/  BRA `(.L_x_22) ;  /* 0xffffff8800ac7947 */ /* 0x000fea000383ffff */
.L_x_29:
[----:B-1----:R-:W-:-:S07]  /*8f40*/  MOV R2, UR17 ;  /* 0x0000001100027c02 */ /* 0x002fce0008000f00 */
.L_x_129:
[----:B-1----:R1:W2:Y:S02]  /*8f50*/  SYNCS.PHASECHK.TRANS64.TRYWAIT P0, [R2+URZ+0xc0], R5 ;  /* 0x0000c005020075a7 */ /* 0x0022a400080011ff */
[----:B--2---:R-:W-:Y:S05]  /*8f60*/  @!P0 NANOSLEEP.SYNCS 0x989680 ;  /* 0x009896800000895d */ /* 0x004fea0003900000 */
[----:B------:R-:W2:Y:S02]  /*8f70*/  @!P0 SYNCS.PHASECHK.TRANS64 P0, [R2+URZ+0xc0], R5 ;  /* 0x0000c005020085a7 */ /* 0x000ea400080010ff */
[----:B--2---:R-:W-:Y:S05]  /*8f80*/  @!P0 BRA `(.L_x_129) ;  /* 0xfffffffc00f08947 */ /* 0x004fea000383ffff */
[----:B------:R-:W-:Y:S05]  /*8f90*/  BRA `(.L_x_28) ;  /* 0xffffff8c00507947 */ /* 0x000fea000383ffff */
.L_x_33:
[----:B-1----:R1:W2:Y:S02]  /*8fa0*/  SYNCS.PHASECHK.TRANS64.TRYWAIT P0, [R2+URZ+0x1b0], R3 ;  /* 0x0001b003020075a7 */ /* 0x0022a400080011ff */
[----:B--2---:R-:W-:Y:S05]  /*8fb0*/  @!P0 NANOSLEEP.SYNCS 0x989680 ;  /* 0x009896800000895d */ /* 0x004fea0003900000 */
[----:B------:R-:W2:Y:S02]  /*8fc0*/  @!P0 SYNCS.PHASECHK.TRANS64 P0, [R2+URZ+0x1b0], R3 ;  /* 0x0001b003020085a7 */ /* 0x000ea400080010ff */
[----:B--2---:R-:W-:Y:S05]  /*8fd0*/  @!P0 BRA `(.L_x_33) ;  /* 0xfffffffc00f08947 */ /* 0x004fea000383ffff */
[----:B------:R-:W-:Y:S05]  /*8fe0*/  BRA `(.L_x_130) ;  /* 0xffffff8c00dc7947 */ /* 0x000fea000383ffff */
.L_x_37:
[----:B----4-:R-:W-:-:S07]  /*8ff0*/  MOV R0, UR5 ;  /* 0x0000000500007c02 */ /* 0x010fce0008000f00 */
.L_x_131:
[----:B-1----:R1:W2:Y:S02]  /*9000*/  SYNCS.PHASECHK.TRANS64.TRYWAIT P0, [R0+URZ], R3 ;  /* 0x00000003000075a7 */ /* 0x0022a400080011ff */
[----:B--2---:R-:W-:Y:S05]  /*9010*/  @!P0 NANOSLEEP.SYNCS 0x989680 ;  /* 0x009896800000895d */ /* 0x004fea0003900000 */
[----:B------:R-:W2:Y:S02]  /*9020*/  @!P0 SYNCS.PHASECHK.TRANS64 P0, [R0+URZ], R3 ;  /* 0x00000003000085a7 */ /* 0x000ea400080010ff */
[----:B--2---:R-:W-:Y:S05]  /*9030*/  @!P0 BRA `(.L_x_131) ;  /* 0xfffffffc00f08947 */ /* 0x004fea000383ffff */
[----:B------:R-:W-:Y:S05]  /*9040*/  BRA `(.L_x_132) ;  /* 0xffffff94004c7947 */ /* 0x000fea000383ffff */
.L_x_38:
[----:B----4-:R-:W-:-:S07]  /*9050*/  MOV R0, UR5 ;  /* 0x0000000500007c02 */ /* 0x010fce0008000f00 */
.L_x_133:
[----:B-1----:R1:W2:Y:S02]  /*9060*/  SYNCS.PHASECHK.TRANS64.TRYWAIT P0, [R0+URZ], R3 ;  /* 0x00000003000075a7 */ /* 0x0022a400080011ff */
[----:B--2---:R-:W-:Y:S05]  /*9070*/  @!P0 NANOSLEEP.SYNCS 0x989680 ;  /* 0x009896800000895d */ /* 0x004fea0003900000 */
[----:B------:R-:W2:Y:S02]  /*9080*/  @!P0 SYNCS.PHASECHK.TRANS64 P0, [R0+URZ], R3 ;  /* 0x00000003000085a7 */ /* 0x000ea400080010ff */
[----:B--2---:R-:W-:Y:S05]  /*9090*/  @!P0 BRA `(.L_x_133) ;  /* 0xfffffffc00f08947 */ /* 0x004fea000383ffff */
[----:B------:R-:W-:Y:S05]  /*90a0*/  BRA `(.L_x_134) ;  /* 0xffffff9400587947 */ /* 0x000fea000383ffff */
.L_x_39:
[----:B----4-:R-:W-:-:S07]  /*90b0*/  MOV R0, UR5 ;  /* 0x0000000500007c02 */ /* 0x010fce0008000f00 */
.L_x_135:
[----:B-1----:R1:W2:Y:S02]  /*90c0*/  SYNCS.PHASECHK.TRANS64.TRYWAIT P0, [R0+URZ], R3 ;  /* 0x00000003000075a7 */ /* 0x0022a400080011ff */
[----:B--2---:R-:W-:Y:S05]  /*90d0*/  @!P0 NANOSLEEP.SYNCS 0x989680 ;  /* 0x009896800000895d */ /* 0x004fea0003900000 */
[----:B------:R-:W2:Y:S02]  /*90e0*/  @!P0 SYNCS.PHASECHK.TRANS64 P0, [R0+URZ], R3 ;  /* 0x00000003000085a7 */ /* 0x000ea400080010ff */
[----:B--2---:R-:W-:Y:S05]  /*90f0*/  @!P0 BRA `(.L_x_135) ;  /* 0xfffffffc00f08947 */ /* 0x004fea000383ffff */
[----:B------:R-:W-:Y:S05]  /*9100*/  BRA `(.L_x_136) ;  /* 0xffffff9400647947 */ /* 0x000fea000383ffff */
.L_x_40:
[----:B----4-:R-:W-:-:S07]  /*9110*/  MOV R0, UR5 ;  /* 0x0000000500007c02 */ /* 0x010fce0008000f00 */
.L_x_137:
[----:B-1----:R1:W2:Y:S02]  /*9120*/  SYNCS.PHASECHK.TRANS64.TRYWAIT P0, [R0+URZ], R3 ;  /* 0x00000003000075a7 */ /* 0x0022a400080011ff */
[----:B--2---:R-:W-:Y:S05]  /*9130*/  @!P0 NANOSLEEP.SYNCS 0x989680 ;  /* 0x009896800000895d */ /* 0x004fea0003900000 */
[----:B------:R-:W2:Y:S02]  /*9140*/  @!P0 SYNCS.PHASECHK.TRANS64 P0, [R0+URZ], R3 ;  /* 0x00000003000085a7 */ /* 0x000ea400080010ff */
[----:B--2---:R-:W-:Y:S05]  /*9150*/  @!P0 BRA `(.L_x_137) ;  /* 0xfffffffc00f08947 */ /* 0x004fea000383ffff */
[----:B------:R-:W-:Y:S05]  /*9160*/  BRA `(.L_x_138) ;  /* 0xffffff9400707947 */ /* 0x000fea000383ffff */
.L_x_41:
[----:B----4-:R-:W-:-:S07]  /*9170*/  MOV R0, UR5 ;  /* 0x0000000500007c02 */ /* 0x010fce0008000f00 */
.L_x_139:
[----:B-1----:R1:W2:Y:S02]  /*9180*/  SYNCS.PHASECHK.TRANS64.TRYWAIT P0, [R0+URZ], R3 ;  /* 0x00000003000075a7 */ /* 0x0022a400080011ff */
[----:B--2---:R-:W-:Y:S05]  /*9190*/  @!P0 NANOSLEEP.SYNCS 0x989680 ;  /* 0x009896800000895d */ /* 0x004fea0003900000 */
[----:B------:R-:W2:Y:S02]  /*91a0*/  @!P0 SYNCS.PHASECHK.TRANS64 P0, [R0+URZ], R3 ;  /* 0x00000003000085a7 */ /* 0x000ea400080010ff */
[----:B--2---:R-:W-:Y:S05]  /*91b0*/  @!P0 BRA `(.L_x_139) ;  /* 0xfffffffc00f08947 */ /* 0x004fea000383ffff */
[----:B------:R-:W-:Y:S05]  /*91c0*/  BRA `(.L_x_140) ;  /* 0xffffff94007c7947 */ /* 0x000fea000383ffff */
.L_x_42:
[----:B----4-:R-:W-:-:S07]  /*91d0*/  MOV R0, UR5 ;  /* 0x0000000500007c02 */ /* 0x010fce0008000f00 */
.L_x_141:
[----:B-1----:R1:W2:Y:S02]  /*91e0*/  SYNCS.PHASECHK.TRANS64.TRYWAIT P0, [R0+URZ], R3 ;  /* 0x00000003000075a7 */ /* 0x0022a400080011ff */
[----:B--2---:R-:W-:Y:S05]  /*91f0*/  @!P0 NANOSLEEP.SYNCS 0x989680 ;  /* 0x009896800000895d */ /* 0x004fea0003900000 */
[----:B------:R-:W2:Y:S02]  /*9200*/  @!P0 SYNCS.PHASECHK.TRANS64 P0, [R0+URZ], R3 ;  /* 0x00000003000085a7 */ /* 0x000ea400080010ff */
[----:B--2---:R-:W-:Y:S05]  /*9210*/  @!P0 BRA `(.L_x_141) ;  /* 0xfffffffc00f08947 */ /* 0x004fea000383ffff */
[----:B------:R-:W-:Y:S05]  /*9220*/  BRA `(.L_x_142) ;  /* 0xffffff9400887947 */ /* 0x000fea000383ffff */
.L_x_43:
[----:B----4-:R-:W-:-:S07]  /*9230*/  MOV R0, UR5 ;  /* 0x0000000500007c02 */ /* 0x010fce0008000f00 */
.L_x_143:
[----:B-1----:R1:W2:Y:S02]  /*9240*/  SYNCS.PHASECHK.TRANS64.TRYWAIT P0, [R0+URZ], R3 ;  /* 0x00000003000075a7 */ /* 0x0022a400080011ff */
[----:B--2---:R-:W-:Y:S05]  /*9250*/  @!P0 NANOSLEEP.SYNCS 0x989680 ;  /* 0x009896800000895d */ /* 0x004fea0003900000 */
[----:B------:R-:W2:Y:S02]  /*9260*/  @!P0 SYNCS.PHASECHK.TRANS64 P0, [R0+URZ], R3 ;  /* 0x00000003000085a7 */ /* 0x000ea400080010ff */
[----:B--2---:R-:W-:Y:S05]  /*9270*/  @!P0 BRA `(.L_x_143) ;  /* 0xfffffffc00f08947 */ /* 0x004fea000383ffff */
[----:B------:R-:W-:Y:S05]  /*9280*/  BRA `(.L_x_144) ;  /* 0xffffff9400947947 */ /* 0x000fea000383ffff */
.L_x_44:
[----:B----4-:R-:W-:-:S07]  /*9290*/  MOV R0, UR5 ;  /* 0x0000000500007c02 */ /* 0x010fce0008000f00 */
.L_x_145:
[----:B-1----:R1:W2:Y:S02]  /*92a0*/  SYNCS.PHASECHK.TRANS64.TRYWAIT P0, [R0+URZ], R3 ;  /* 0x00000003000075a7 */ /* 0x0022a400080011ff */
[----:B--2---:R-:W-:Y:S05]  /*92b0*/  @!P0 NANOSLEEP.SYNCS 0x989680 ;  /* 0x009896800000895d */ /* 0x004fea0003900000 */
[----:B------:R-:W2:Y:S02]  /*92c0*/  @!P0 SYNCS.PHASECHK.TRANS64 P0, [R0+URZ], R3 ;  /* 0x00000003000085a7 */ /* 0x000ea400080010ff */
[----:B--2---:R-:W-:Y:S05]  /*92d0*/  @!P0 BRA `(.L_x_145) ;  /* 0xfffffffc00f08947 */ /* 0x004fea000383ffff */
[----:B------:R-:W-:Y:S05]  /*92e0*/  BRA `(.L_x_146) ;  /* 0xffffff9400a07947 */ /* 0x000fea000383ffff */
.L_x_45:
[----:B----4-:R-:W-:-:S07]  /*92f0*/  MOV R0, UR5 ;  /* 0x0000000500007c02 */ /* 0x010fce0008000f00 */
.L_x_147:
[----:B-1----:R1:W2:Y:S02]  /*9300*/  SYNCS.PHASECHK.TRANS64.TRYWAIT P0, [R0+URZ], R3 ;  /* 0x00000003000075a7 */ /* 0x0022a400080011ff */
[----:B--2---:R-:W-:Y:S05]  /*9310*/  @!P0 NANOSLEEP.SYNCS 0x989680 ;  /* 0x009896800000895d */ /* 0x004fea0003900000 */
[----:B------:R-:W2:Y:S02]  /*9320*/  @!P0 SYNCS.PHASECHK.TRANS64 P0, [R0+URZ], R3 ;  /* 0x00000003000085a7 */ /* 0x000ea400080010ff */
[----:B--2---:R-:W-:Y:S05]  /*9330*/  @!P0 BRA `(.L_x_147) ;  /* 0xfffffffc00f08947 */ /* 0x004fea000383ffff */
[----:B------:R-:W-:Y:S05]  /*9340*/  BRA `(.L_x_148) ;  /* 0xffffff9400ac7947 */ /* 0x000fea000383ffff */
.L_x_46:
[----:B----4-:R-:W-:-:S07]  /*9350*/  MOV R0, UR5 ;  /* 0x0000000500007c02 */ /* 0x010fce0008000f00 */
.L_x_149:
[----:B-1----:R1:W2:Y:S02]  /*9360*/  SYNCS.PHASECHK.TRANS64.TRYWAIT P0, [R0+URZ], R3 ;  /* 0x00000003000075a7 */ /* 0x0022a400080011ff */
[----:B--2---:R-:W-:Y:S05]  /*9370*/  @!P0 NANOSLEEP.SYNCS 0x989680 ;  /* 0x009896800000895d */ /* 0x004fea0003900000 */
[----:B------:R-:W2:Y:S02]  /*9380*/  @!P0 SYNCS.PHASECHK.TRANS64 P0, [R0+URZ], R3 ;  /* 0x00000003000085a7 */ /* 0x000ea400080010ff */
[----:B--2---:R-:W-:Y:S05]  /*9390*/  @!P0 BRA `(.L_x_149) ;  /* 0xfffffffc00f08947 */ /* 0x004fea000383ffff */
[----:B------:R-:W-:Y:S05]  /*93a0*/  BRA `(.L_x_150) ;  /* 0xffffff9400b87947 */ /* 0x000fea000383ffff */
.L_x_47:
[----:B----4-:R-:W-:-:S07]  /*93b0*/  MOV R0, UR5 ;  /* 0x0000000500007c02 */ /* 0x010fce0008000f00 */
.L_x_151:
[----:B-1----:R1:W2:Y:S02]  /*93c0*/  SYNCS.PHASECHK.TRANS64.TRYWAIT P0, [R0+URZ], R3 ;  /* 0x00000003000075a7 */ /* 0x0022a400080011ff */
[----:B--2---:R-:W-:Y:S05]  /*93d0*/  @!P0 NANOSLEEP.SYNCS 0x989680 ;  /* 0x009896800000895d */ /* 0x004fea0003900000 */
[----:B------:R-:W2:Y:S02]  /*93e0*/  @!P0 SYNCS.PHASECHK.TRANS64 P0, [R0+URZ], R3 ;  /* 0x00000003000085a7 */ /* 0x000ea400080010ff */
[----:B--2---:R-:W-:Y:S05]  /*93f0*/  @!P0 BRA `(.L_x_151) ;  /* 0xfffffffc00f08947 */ /* 0x004fea000383ffff */
[----:B------:R-:W-:Y:S05]  /*9400*/  BRA `(.L_x_152) ;  /* 0xffffff9400c47947 */ /* 0x000fea000383ffff */
.L_x_48:
[----:B----4-:R-:W-:-:S07]  /*9410*/  MOV R0, UR5 ;  /* 0x0000000500007c02 */ /* 0x010fce0008000f00 */
.L_x_153:
[----:B-1----:R1:W2:Y:S02]  /*9420*/  SYNCS.PHASECHK.TRANS64.TRYWAIT P0, [R0+URZ], R3 ;  /* 0x00000003000075a7 */ /* 0x0022a400080011ff */
[----:B--2---:R-:W-:Y:S05]  /*9430*/  @!P0 NANOSLEEP.SYNCS 0x989680 ;  /* 0x009896800000895d */ /* 0x004fea0003900000 */
[----:B------:R-:W2:Y:S02]  /*9440*/  @!P0 SYNCS.PHASECHK.TRANS64 P0, [R0+URZ], R3 ;  /* 0x00000003000085a7 */ /* 0x000ea400080010ff */
[----:B--2---:R-:W-:Y:S05]  /*9450*/  @!P0 BRA `(.L_x_153) ;  /* 0xfffffffc00f08947 */ /* 0x004fea000383ffff */
[----:B------:R-:W-:Y:S05]  /*9460*/  BRA `(.L_x_154) ;  /* 0xffffff9400d07947 */ /* 0x000fea000383ffff */
.L_x_49:
[----:B----4-:R-:W-:-:S07]  /*9470*/  MOV R0, UR5 ;  /* 0x0000000500007c02 */ /* 0x010fce0008000f00 */
.L_x_155:
[----:B-1----:R1:W2:Y:S02]  /*9480*/  SYNCS.PHASECHK.TRANS64.TRYWAIT P0, [R0+URZ], R3 ;  /* 0x00000003000075a7 */ /* 0x0022a400080011ff */
[----:B--2---:R-:W-:Y:S05]  /*9490*/  @!P0 NANOSLEEP.SYNCS 0x989680 ;  /* 0x009896800000895d */ /* 0x004fea0003900000 */
[----:B------:R-:W2:Y:S02]  /*94a0*/  @!P0 SYNCS.PHASECHK.TRANS64 P0, [R0+URZ], R3 ;  /* 0x00000003000085a7 */ /* 0x000ea400080010ff */
[----:B--2---:R-:W-:Y:S05]  /*94b0*/  @!P0 BRA `(.L_x_155) ;  /* 0xfffffffc00f08947 */ /* 0x004fea000383ffff */
[----:B------:R-:W-:Y:S05]  /*94c0*/  BRA `(.L_x_156) ;  /* 0xffffff9400dc7947 */ /* 0x000fea000383ffff */
.L_x_50:
[----:B----4-:R-:W-:-:S07]  /*94d0*/  MOV R0, UR5 ;  /* 0x0000000500007c02 */ /* 0x010fce0008000f00 */
.L_x_157:
[----:B-1----:R1:W2:Y:S02]  /*94e0*/  SYNCS.PHASECHK.TRANS64.TRYWAIT P0, [R0+URZ], R3 ;  /* 0x00000003000075a7 */ /* 0x0022a400080011ff */
[----:B--2---:R-:W-:Y:S05]  /*94f0*/  @!P0 NANOSLEEP.SYNCS 0x989680 ;  /* 0x009896800000895d */ /* 0x004fea0003900000 */
[----:B------:R-:W2:Y:S02]  /*9500*/  @!P0 SYNCS.PHASECHK.TRANS64 P0, [R0+URZ], R3 ;  /* 0x00000003000085a7 */ /* 0x000ea400080010ff */
[----:B--2---:R-:W-:Y:S05]  /*9510*/  @!P0 BRA `(.L_x_157) ;  /* 0xfffffffc00f08947 */ /* 0x004fea000383ffff */
[----:B------:R-:W-:Y:S05]  /*9520*/  BRA `(.L_x_158) ;  /* 0xffffff9400e87947 */ /* 0x000fea000383ffff */
.L_x_51:
[----:B----4-:R-:W-:-:S07]  /*9530*/  MOV R0, UR5 ;  /* 0x0000000500007c02 */ /* 0x010fce0008000f00 */
.L_x_159:
[----:B-1----:R1:W2:Y:S02]  /*9540*/  SYNCS.PHASECHK.TRANS64.TRYWAIT P0, [R0+URZ], R3 ;  /* 0x00000003000075a7 */ /* 0x0022a400080011ff */
[----:B--2---:R-:W-:Y:S05]  /*9550*/  @!P0 NANOSLEEP.SYNCS 0x989680 ;  /* 0x009896800000895d */ /* 0x004fea0003900000 */
[----:B------:R-:W2:Y:S02]  /*9560*/  @!P0 SYNCS.PHASECHK.TRANS64 P0, [R0+URZ], R3 ;  /* 0x00000003000085a7 */ /* 0x000ea400080010ff */
[----:B--2---:R-:W-:Y:S05]  /*9570*/  @!P0 BRA `(.L_x_159) ;  /* 0xfffffffc00f08947 */ /* 0x004fea000383ffff */
[----:B------:R-:W-:Y:S05]  /*9580*/  BRA `(.L_x_160) ;  /* 0xffffff9400f47947 */ /* 0x000fea000383ffff */
.L_x_52:
[----:B----4-:R-:W-:-:S07]  /*9590*/  MOV R0, UR5 ;  /* 0x0000000500007c02 */ /* 0x010fce0008000f00 */
.L_x_161:
[----:B-1----:R1:W2:Y:S02]  /*95a0*/  SYNCS.PHASECHK.TRANS64.TRYWAIT P0, [R0+URZ], R3 ;  /* 0x00000003000075a7 */ /* 0x0022a400080011ff */
[----:B--2---:R-:W-:Y:S05]  /*95b0*/  @!P0 NANOSLEEP.SYNCS 0x989680 ;  /* 0x009896800000895d */ /* 0x004fea0003900000 */
[----:B------:R-:W2:Y:S02]  /*95c0*/  @!P0 SYNCS.PHASECHK.TRANS64 P0, [R0+URZ], R3 ;  /* 0x00000003000085a7 */ /* 0x000ea400080010ff */
[----:B--2---:R-:W-:Y:S05]  /*95d0*/  @!P0 BRA `(.L_x_161) ;  /* 0xfffffffc00f08947 */ /* 0x004fea000383ffff */
[----:B------:R-:W-:Y:S05]  /*95e0*/  BRA `(.L_x_162) ;  /* 0xffffff9800007947 */ /* 0x000fea000383ffff */
.L_x_53:
[----:B----4-:R-:W-:-:S07]  /*95f0*/  MOV R0, UR5 ;  /* 0x0000000500007c02 */ /* 0x010fce0008000f00 */
.L_x_163:
[----:B-1----:R1:W2:Y:S02]  /*9600*/  SYNCS.PHASECHK.TRANS64.TRYWAIT P0, [R0+URZ], R3 ;  /* 0x00000003000075a7 */ /* 0x0022a400080011ff */
[----:B--2---:R-:W-:Y:S05]  /*9610*/  @!P0 NANOSLEEP.SYNCS 0x989680 ;  /* 0x009896800000895d */ /* 0x004fea0003900000 */
[----:B------:R-:W2:Y:S02]  /*9620*/  @!P0 SYNCS.PHASECHK.TRANS64 P0, [R0+URZ], R3 ;  /* 0x00000003000085a7 */ /* 0x000ea400080010ff */
[----:B--2---:R-:W-:Y:S05]  /*9630*/  @!P0 BRA `(.L_x_163) ;  /* 0xfffffffc00f08947 */ /* 0x004fea000383ffff */
[----:B------:R-:W-:Y:S05]  /*9640*/  BRA `(.L_x_164) ;  /* 0xffffff98000c7947 */ /* 0x000fea000383ffff */
.L_x_54:
[----:B----4-:R-:W-:-:S07]  /*9650*/  MOV R0, UR5 ;  /* 0x0000000500007c02 */ /* 0x010fce0008000f00 */
.L_x_165:
[----:B-1----:R1:W2:Y:S02]  /*9660*/  SYNCS.PHASECHK.TRANS64.TRYWAIT P0, [R0+URZ], R3 ;  /* 0x00000003000075a7 */ /* 0x0022a400080011ff */
[----:B--2---:R-:W-:Y:S05]  /*9670*/  @!P0 NANOSLEEP.SYNCS 0x989680 ;  /* 0x009896800000895d */ /* 0x004fea0003900000 */
[----:B------:R-:W2:Y:S02]  /*9680*/  @!P0 SYNCS.PHASECHK.TRANS64 P0, [R0+URZ], R3 ;  /* 0x00000003000085a7 */ /* 0x000ea400080010ff */
[----:B--2---:R-:W-:Y:S05]  /*9690*/  @!P0 BRA `(.L_x_165) ;  /* 0xfffffffc00f08947 */ /* 0x004fea000383ffff */
[----:B------:R-:W-:Y:S05]  /*96a0*/  BRA `(.L_x_166) ;  /* 0xffffff9800187947 */ /* 0x000fea000383ffff */
.L_x_55:
[----:B----4-:R-:W-:-:S07]  /*96b0*/  MOV R0, UR5 ;  /* 0x0000000500007c02 */ /* 0x010fce0008000f00 */
.L_x_167:
[----:B-1----:R1:W2:Y:S02]  /*96c0*/  SYNCS.PHASECHK.TRANS64.TRYWAIT P0, [R0+URZ], R3 ;  /* 0x00000003000075a7 */ /* 0x0022a400080011ff */
[----:B--2---:R-:W-:Y:S05]  /*96d0*/  @!P0 NANOSLEEP.SYNCS 0x989680 ;  /* 0x009896800000895d */ /* 0x004fea0003900000 */
[----:B------:R-:W2:Y:S02]  /*96e0*/  @!P0 SYNCS.PHASECHK.TRANS64 P0, [R0+URZ], R3 ;  /* 0x00000003000085a7 */ /* 0x000ea400080010ff */
[----:B--2---:R-:W-:Y:S05]  /*96f0*/  @!P0 BRA `(.L_x_167) ;  /* 0xfffffffc00f08947 */ /* 0x004fea000383ffff */
[----:B------:R-:W-:Y:S05]  /*9700*/  BRA `(.L_x_168) ;  /* 0xffffff9800247947 */ /* 0x000fea000383ffff */
.L_x_56:
[----:B----4-:R-:W-:-:S07]  /*9710*/  MOV R0, UR5 ;  /* 0x0000000500007c02 */ /* 0x010fce0008000f00 */
.L_x_169:
[----:B-1----:R1:W2:Y:S02]  /*9720*/  SYNCS.PHASECHK.TRANS64.TRYWAIT P0, [R0+URZ], R3 ;  /* 0x00000003000075a7 */ /* 0x0022a400080011ff */
[----:B--2---:R-:W-:Y:S05]  /*9730*/  @!P0 NANOSLEEP.SYNCS 0x989680 ;  /* 0x009896800000895d */ /* 0x004fea0003900000 */
[----:B------:R-:W2:Y:S02]  /*9740*/  @!P0 SYNCS.PHASECHK.TRANS64 P0, [R0+URZ], R3 ;  /* 0x00000003000085a7 */ /* 0x000ea400080010ff */
[----:B--2---:R-:W-:Y:S05]  /*9750*/  @!P0 BRA `(.L_x_169) ;  /* 0xfffffffc00f08947 */ /* 0x004fea000383ffff */
[----:B------:R-:W-:Y:S05]  /*9760*/  BRA `(.L_x_170) ;  /* 0xffffff9800307947 */ /* 0x000fea000383ffff */
.L_x_57:
[----:B----4-:R-:W-:-:S07]  /*9770*/  MOV R0, UR5 ;  /* 0x0000000500007c02 */ /* 0x010fce0008000f00 */
.L_x_171:
[----:B-1----:R1:W2:Y:S02]  /*9780*/  SYNCS.PHASECHK.TRANS64.TRYWAIT P0, [R0+URZ], R3 ;  /* 0x00000003000075a7 */ /* 0x0022a400080011ff */
[----:B--2---:R-:W-:Y:S05]  /*9790*/  @!P0 NANOSLEEP.SYNCS 0x989680 ;  /* 0x009896800000895d */ /* 0x004fea0003900000 */
[----:B------:R-:W2:Y:S02]  /*97a0*/  @!P0 SYNCS.PHASECHK.TRANS64 P0, [R0+URZ], R3 ;  /* 0x00000003000085a7 */ /* 0x000ea400080010ff */
[----:B--2---:R-:W-:Y:S05]  /*97b0*/  @!P0 BRA `(.L_x_171) ;  /* 0xfffffffc00f08947 */ /* 0x004fea000383ffff */
[----:B------:R-:W-:Y:S05]  /*97c0*/  BRA `(.L_x_172) ;  /* 0xffffff98003c7947 */ /* 0x000fea000383ffff */
.L_x_58:
[----:B----4-:R-:W-:-:S07]  /*97d0*/  MOV R0, UR5 ;  /* 0x0000000500007c02 */ /* 0x010fce0008000f00 */
.L_x_173:
[----:B-1----:R1:W2:Y:S02]  /*97e0*/  SYNCS.PHASECHK.TRANS64.TRYWAIT P0, [R0+URZ], R3 ;  /* 0x00000003000075a7 */ /* 0x0022a400080011ff */
[----:B--2---:R-:W-:Y:S05]  /*97f0*/  @!P0 NANOSLEEP.SYNCS 0x989680 ;  /* 0x009896800000895d */ /* 0x004fea0003900000 */
[----:B------:R-:W2:Y:S02]  /*9800*/  @!P0 SYNCS.PHASECHK.TRANS64 P0, [R0+URZ], R3 ;  /* 0x00000003000085a7 */ /* 0x000ea400080010ff */
[----:B--2---:R-:W-:Y:S05]  /*9810*/  @!P0 BRA `(.L_x_173) ;  /* 0xfffffffc00f08947 */ /* 0x004fea000383ffff */
[----:B------:R-:W-:Y:S05]  /*9820*/  BRA `(.L_x_174) ;  /* 0xffffff9800487947 */ /* 0x000fea000383ffff */
.L_x_59:
[----:B----4-:R-:W-:-:S07]  /*9830*/  MOV R0, UR5 ;  /* 0x0000000500007c02 */ /* 0x010fce0008000f00 */
.L_x_175:
[----:B-1----:R1:W2:Y:S02]  /*9840*/  SYNCS.PHASECHK.TRANS64.TRYWAIT P0, [R0+URZ], R3 ;  /* 0x00000003000075a7 */ /* 0x0022a400080011ff */
[----:B--2---:R-:W-:Y:S05]  /*9850*/  @!P0 NANOSLEEP.SYNCS 0x989680 ;  /* 0x009896800000895d */ /* 0x004fea0003900000 */
[----:B------:R-:W2:Y:S02]  /*9860*/  @!P0 SYNCS.PHASECHK.TRANS64 P0, [R0+URZ], R3 ;  /* 0x00000003000085a7 */ /* 0x000ea400080010ff */
[----:B--2---:R-:W-:Y:S05]  /*9870*/  @!P0 BRA `(.L_x_175) ;  /* 0xfffffffc00f08947 */ /* 0x004fea000383ffff */
[----:B------:R-:W-:Y:S05]  /*9880*/  BRA `(.L_x_176) ;  /* 0xffffff9800547947 */ /* 0x000fea000383ffff */
.L_x_62:
[----:B-1----:R1:W2:Y:S02]  /*9890*/  SYNCS.PHASECHK.TRANS64.TRYWAIT P0, [R0+URZ+0x210], R5 ;  /* 0x00021005000075a7 */ /* 0x0022a400080011ff */
[----:B--2---:R-:W-:Y:S05]  /*98a0*/  @!P0 NANOSLEEP.SYNCS 0x989680 ;  /* 0x009896800000895d */ /* 0x004fea0003900000 */
[----:B------:R-:W2:Y:S02]  /*98b0*/  @!P0 SYNCS.PHASECHK.TRANS64 P0, [R0+URZ+0x210], R5 ;  /* 0x00021005000085a7 */ /* 0x000ea400080010ff */
[----:B--2---:R-:W-:Y:S05]  /*98c0*/  @!P0 BRA `(.L_x_62) ;  /* 0xfffffffc00f08947 */ /* 0x004fea000383ffff */
[----:B------:R-:W-:Y:S05]  /*98d0*/  BRA `(.L_x_177) ;  /* 0xffffff9800b07947 */ /* 0x000fea000383ffff */
.L_x_63:
[----:B------:R-:W-:-:S07]  /*98e0*/  MOV R0, UR5 ;  /* 0x0000000500007c02 */ /* 0x000fce0008000f00 */
.L_x_178:
[----:B-1----:R1:W2:Y:S02]  /*98f0*/  SYNCS.PHASECHK.TRANS64.TRYWAIT P0, [R0+URZ+0x1c0], R5 ;  /* 0x0001c005000075a7 */ /* 0x0022a400080011ff */
[----:B--2---:R-:W-:Y:S05]  /*9900*/  @!P0 NANOSLEEP.SYNCS 0x989680 ;  /* 0x009896800000895d */ /* 0x004fea0003900000 */
[----:B------:R-:W2:Y:S02]  /*9910*/  @!P0 SYNCS.PHASECHK.TRANS64 P0, [R0+URZ+0x1c0], R5 ;  /* 0x0001c005000085a7 */ /* 0x000ea400080010ff */
[----:B--2---:R-:W-:Y:S05]  /*9920*/  @!P0 BRA `(.L_x_178) ;  /* 0xfffffffc00f08947 */ /* 0x004fea000383ffff */
[----:B------:R-:W-:Y:S05]  /*9930*/  BRA `(.L_x_179) ;  /* 0xffffff9800c07947 */ /* 0x000fea000383ffff */
.L_x_64:
[----:B-1----:R1:W2:Y:S02]  /*9940*/  SYNCS.PHASECHK.TRANS64.TRYWAIT P1, [R0+URZ+0x1b0], R5 ;  /* 0x0001b005000075a7 */ /* 0x0022a400080211ff */
[----:B--2---:R-:W-:Y:S05]  /*9950*/  @!P1 NANOSLEEP.SYNCS 0x989680 ;  /* 0x009896800000995d */ /* 0x004fea0003900000 */
[----:B------:R-:W2:Y:S02]  /*9960*/  @!P1 SYNCS.PHASECHK.TRANS64 P1, [R0+URZ+0x1b0], R5 ;  /* 0x0001b005000095a7 */ /* 0x000ea400080210ff */
[----:B--2---:R-:W-:Y:S05]  /*9970*/  @!P1 BRA `(.L_x_64) ;  /* 0xfffffffc00f09947 */ /* 0x004fea000383ffff */
[----:B------:R-:W-:Y:S05]  /*9980*/  BRA `(.L_x_180) ;  /* 0xffffff9800f07947 */ /* 0x000fea000383ffff */
.L_x_67:
[----:B------:R-:W-:-:S07]  /*9990*/  MOV R0, UR5 ;  /* 0x0000000500007c02 */ /* 0x000fce0008000f00 */
.L_x_181:
[----:B-1----:R1:W2:Y:S02]  /*99a0*/  SYNCS.PHASECHK.TRANS64.TRYWAIT P0, [R0+URZ+0x1c0], R3 ;  /* 0x0001c003000075a7 */ /* 0x0022a400080011ff */
[----:B--2---:R-:W-:Y:S05]  /*99b0*/  @!P0 NANOSLEEP.SYNCS 0x989680 ;  /* 0x009896800000895d */ /* 0x004fea0003900000 */
[----:B------:R-:W2:Y:S02]  /*99c0*/  @!P0 SYNCS.PHASECHK.TRANS64 P0, [R0+URZ+0x1c0], R3 ;  /* 0x0001c003000085a7 */ /* 0x000ea400080010ff */
[----:B--2---:R-:W-:Y:S05]  /*99d0*/  @!P0 BRA `(.L_x_181) ;  /* 0xfffffffc00f08947 */ /* 0x004fea000383ffff */
[----:B------:R-:W-:Y:S05]  /*99e0*/  BRA `(.L_x_66) ;  /* 0xffffff9c00447947 */ /* 0x000fea000383ffff */
.L_x_74:
[----:B-1----:R1:W2:Y:S02]  /*99f0*/  SYNCS.PHASECHK.TRANS64.TRYWAIT P1, [R0+URZ+0x1b0], R5 ;  /* 0x0001b005000075a7 */ /* 0x0022a400080211ff */
[----:B--2---:R-:W-:Y:S05]  /*9a00*/  @!P1 NANOSLEEP.SYNCS 0x989680 ;  /* 0x009896800000995d */ /* 0x004fea0003900000 */
[----:B------:R-:W2:Y:S02]  /*9a10*/  @!P1 SYNCS.PHASECHK.TRANS64 P1, [R0+URZ+0x1b0], R5 ;  /* 0x0001b005000095a7 */ /* 0x000ea400080210ff */
[----:B--2---:R-:W-:Y:S05]  /*9a20*/  @!P1 BRA `(.L_x_74) ;  /* 0xfffffffc00f09947 */ /* 0x004fea000383ffff */
[----:B------:R-:W-:Y:S05]  /*9a30*/  BRA `(.L_x_182) ;  /* 0xffffffa0009c7947 */ /* 0x000fea000383ffff */
.L_x_75:
[----:B------:R-:W-:-:S07]  /*9a40*/  MOV R3, UR9 ;  /* 0x0000000900037c02 */ /* 0x000fce0008000f00 */
.L_x_183:
[----:B-1----:R1:W2:Y:S02]  /*9a50*/  SYNCS.PHASECHK.TRANS64.TRYWAIT P0, [R3+URZ+0x1f0], R0 ;  /* 0x0001f000030075a7 */ /* 0x0022a400080011ff */
[----:B--2---:R-:W-:Y:S05]  /*9a60*/  @!P0 NANOSLEEP.SYNCS 0x989680 ;  /* 0x009896800000895d */ /* 0x004fea0003900000 */
[----:B------:R-:W2:Y:S02]  /*9a70*/  @!P0 SYNCS.PHASECHK.TRANS64 P0, [R3+URZ+0x1f0], R0 ;  /* 0x0001f000030085a7 */ /* 0x000ea400080010ff */
[----:B--2---:R-:W-:Y:S05]  /*9a80*/  @!P0 BRA `(.L_x_183) ;  /* 0xfffffffc00f08947 */ /* 0x004fea000383ffff */
[----:B------:R-:W-:Y:S05]  /*9a90*/  BRA `(.L_x_184) ;  /* 0xffffffa000d07947 */ /* 0x000fea000383ffff */
.L_x_78:
[----:B------:R-:W-:Y:S07]  /*9aa0*/  MOV R0, UR7 ;  /* 0x0000000700007c02 */ /* 0x000fee0008000f00 */
.L_x_185:
[----:B-1----:R1:W2:Y:S02]  /*9ab0*/  SYNCS.PHASECHK.TRANS64.TRYWAIT P0, [R0+URZ], R3 ;  /* 0x00000003000075a7 */ /* 0x0022a400080011ff */
[----:B--2---:R-:W-:Y:S05]  /*9ac0*/  @!P0 NANOSLEEP.SYNCS 0x989680 ;  /* 0x009896800000895d */ /* 0x004fea0003900000 */
[----:B------:R-:W2:Y:S02]  /*9ad0*/  @!P0 SYNCS.PHASECHK.TRANS64 P0, [R0+URZ], R3 ;  /* 0x00000003000085a7 */ /* 0x000ea400080010ff */
[----:B--2---:R-:W-:Y:S05]  /*9ae0*/  @!P0 BRA `(.L_x_185) ;  /* 0xfffffffc00f08947 */ /* 0x004fea000383ffff */
[----:B------:R-:W-:Y:S05]  /*9af0*/  BRA `(.L_x_77) ;  /* 0xffffffa000f07947 */ /* 0x000fea000383ffff */
.L_x_81:
[----:B------:R-:W-:-:S07]  /*9b00*/  MOV R0, UR5 ;  /* 0x0000000500007c02 */ /* 0x000fce0008000f00 */
.L_x_186:
[----:B--2---:R2:W3:Y:S02]  /*9b10*/  SYNCS.PHASECHK.TRANS64.TRYWAIT P0, [R0+URZ], R3 ;  /* 0x00000003000075a7 */ /* 0x0044e400080011ff */
[----:B---3--:R-:W-:Y:S05]  /*9b20*/  @!P0 NANOSLEEP.SYNCS 0x989680 ;  /* 0x009896800000895d */ /* 0x008fea0003900000 */
[----:B------:R-:W3:Y:S02]  /*9b30*/  @!P0 SYNCS.PHASECHK.TRANS64 P0, [R0+URZ], R3 ;  /* 0x00000003000085a7 */ /* 0x000ee400080010ff */
[----:B---3--:R-:W-:Y:S05]  /*9b40*/  @!P0 BRA `(.L_x_186) ;  /* 0xfffffffc00f08947 */ /* 0x008fea000383ffff */
[----:B------:R-:W-:Y:S05]  /*9b50*/  BRA `(.L_x_187) ;  /* 0xffffffa400907947 */ /* 0x000fea000383ffff */
.L_x_82:
[----:B------:R-:W-:-:S07]  /*9b60*/  MOV R0, UR5 ;  /* 0x0000000500007c02 */ /* 0x000fce0008000f00 */
.L_x_188:
[----:B--2---:R2:W3:Y:S02]  /*9b70*/  SYNCS.PHASECHK.TRANS64.TRYWAIT P0, [R0+URZ], R3 ;  /* 0x00000003000075a7 */ /* 0x0044e400080011ff */
[----:B---3--:R-:W-:Y:S05]  /*9b80*/  @!P0 NANOSLEEP.SYNCS 0x989680 ;  /* 0x009896800000895d */ /* 0x008fea0003900000 */
[----:B------:R-:W3:Y:S02]  /*9b90*/  @!P0 SYNCS.PHASECHK.TRANS64 P0, [R0+URZ], R3 ;  /* 0x00000003000085a7 */ /* 0x000ee400080010ff */
[----:B---3--:R-:W-:Y:S05]  /*9ba0*/  @!P0 BRA `(.L_x_188) ;  /* 0xfffffffc00f08947 */ /* 0x008fea000383ffff */
[----:B------:R-:W-:Y:S05]  /*9bb0*/  BRA `(.L_x_189) ;  /* 0xffffffa4009c7947 */ /* 0x000fea000383ffff */
.L_x_83:
[----:B------:R-:W-:-:S07]  /*9bc0*/  MOV R0, UR5 ;  /* 0x0000000500007c02 */ /* 0x000fce0008000f00 */
.L_x_190:
[----:B--2---:R2:W3:Y:S02]  /*9bd0*/  SYNCS.PHASECHK.TRANS64.TRYWAIT P0, [R0+URZ], R3 ;  /* 0x00000003000075a7 */ /* 0x0044e400080011ff */
[----:B---3--:R-:W-:Y:S05]  /*9be0*/  @!P0 NANOSLEEP.SYNCS 0x989680 ;  /* 0x009896800000895d */ /* 0x008fea0003900000 */
[----:B------:R-:W3:Y:S02]  /*9bf0*/  @!P0 SYNCS.PHASECHK.TRANS64 P0, [R0+URZ], R3 ;  /* 0x00000003000085a7 */ /* 0x000ee400080010ff */
[----:B---3--:R-:W-:Y:S05]  /*9c00*/  @!P0 BRA `(.L_x_190) ;  /* 0xfffffffc00f08947 */ /* 0x008fea000383ffff */
[----:B------:R-:W-:Y:S05]  /*9c10*/  BRA `(.L_x_191) ;  /* 0xffffffa400a87947 */ /* 0x000fea000383ffff */
.L_x_84:
[----:B------:R-:W-:-:S07]  /*9c20*/  MOV R0, UR7 ;  /* 0x0000000700007c02 */ /* 0x000fce0008000f00 */
.L_x_192:
[----:B--2---:R2:W3:Y:S02]  /*9c30*/  SYNCS.PHASECHK.TRANS64.TRYWAIT P0, [R0+URZ], R3 ;  /* 0x00000003000075a7 */ /* 0x0044e400080011ff */
[----:B---3--:R-:W-:Y:S05]  /*9c40*/  @!P0 NANOSLEEP.SYNCS 0x989680 ;  /* 0x009896800000895d */ /* 0x008fea0003900000 */
[----:B------:R-:W3:Y:S02]  /*9c50*/  @!P0 SYNCS.PHASECHK.TRANS64 P0, [R0+URZ], R3 ;  /* 0x00000003000085a7 */ /* 0x000ee400080010ff */
[----:B---3--:R-:W-:Y:S05]  /*9c60*/  @!P0 BRA `(.L_x_192) ;  /* 0xfffffffc00f08947 */ /* 0x008fea000383ffff */
[----:B------:R-:W-:Y:S05]  /*9c70*/  BRA `(.L_x_193) ;  /* 0xffffffa400b47947 */ /* 0x000fea000383ffff */
.L_x_89:
[----:B--2---:R2:W3:Y:S02]  /*9c80*/  SYNCS.PHASECHK.TRANS64.TRYWAIT P0, [R0+URZ+0x1b0], R3 ;  /* 0x0001b003000075a7 */ /* 0x0044e400080011ff */
[----:B---3--:R-:W-:Y:S05]  /*9c90*/  @!P0 NANOSLEEP.SYNCS 0x989680 ;  /* 0x009896800000895d */ /* 0x008fea0003900000 */
[----:B------:R-:W3:Y:S02]  /*9ca0*/  @!P0 SYNCS.PHASECHK.TRANS64 P0, [R0+URZ+0x1b0], R3 ;  /* 0x0001b003000085a7 */ /* 0x000ee400080010ff */
[----:B---3--:R-:W-:Y:S05]  /*9cb0*/  @!P0 BRA `(.L_x_89) ;  /* 0xfffffffc00f08947 */ /* 0x008fea000383ffff */
[----:B------:R-:W-:Y:S05]  /*9cc0*/  BRA `(.L_x_194) ;  /* 0xffffffa800b87947 */ /* 0x000fea000383ffff */
.L_x_92:
[----:B------:R-:W-:Y:S07]  /*9cd0*/  MOV R0, UR7 ;  /* 0x0000000700007c02 */ /* 0x000fee0008000f00 */
.L_x_195:
[----:B--2---:R2:W3:Y:S02]  /*9ce0*/  SYNCS.PHASECHK.TRANS64.TRYWAIT P0, [R0+URZ+0x1a8], R3 ;  /* 0x0001a803000075a7 */ /* 0x0044e400080011ff */
[----:B---3--:R-:W-:Y:S05]  /*9cf0*/  @!P0 NANOSLEEP.SYNCS 0x989680 ;  /* 0x009896800000895d */ /* 0x008fea0003900000 */
[----:B------:R-:W3:Y:S02]  /*9d00*/  @!P0 SYNCS.PHASECHK.TRANS64 P0, [R0+URZ+0x1a8], R3 ;  /* 0x0001a803000085a7 */ /* 0x000ee400080010ff */
[----:B---3--:R-:W-:Y:S05]  /*9d10*/  @!P0 BRA `(.L_x_195) ;  /* 0xfffffffc00f08947 */ /* 0x008fea000383ffff */
[----:B------:R-:W-:Y:S05]  /*9d20*/  BRA `(.L_x_91) ;  /* 0xffffffac00987947 */ /* 0x000fea000383ffff */
.L_x_95:
[----:B--2---:R-:W-:Y:S07]  /*9d30*/  MOV R3, UR7 ;  /* 0x0000000700037c02 */ /* 0x004fee0008000f00 */
.L_x_196:
[----:B-1----:R1:W2:Y:S02]  /*9d40*/  SYNCS.PHASECHK.TRANS64.TRYWAIT P0, [R3+URZ+0x190], R12 ;  /* 0x0001900c030075a7 */ /* 0x0022a400080011ff */
[----:B--2---:R-:W-:Y:S05]  /*9d50*/  @!P0 NANOSLEEP.SYNCS 0x989680 ;  /* 0x009896800000895d */ /* 0x004fea0003900000 */
[----:B------:R-:W2:Y:S02]  /*9d60*/  @!P0 SYNCS.PHASECHK.TRANS64 P0, [R3+URZ+0x190], R12 ;  /* 0x0001900c030085a7 */ /* 0x000ea400080010ff */
[----:B--2---:R-:W-:Y:S05]  /*9d70*/  @!P0 BRA `(.L_x_196) ;  /* 0xfffffffc00f08947 */ /* 0x004fea000383ffff */
[----:B------:R-:W-:Y:S05]  /*9d80*/  BRA `(.L_x_197) ;  /* 0xffffffb000107947 */ /* 0x000fea000383ffff */
.L_x_96:
[----:B------:R-:W-:Y:S07]  /*9d90*/  MOV R3, UR7 ;  /* 0x0000000700037c02 */ /* 0x000fee0008000f00 */
.L_x_198:
[----:B-1----:R1:W2:Y:S02]  /*9da0*/  SYNCS.PHASECHK.TRANS64.TRYWAIT P0, [R3+URZ+0x198], R12 ;  /* 0x0001980c030075a7 */ /* 0x0022a400080011ff */
[----:B--2---:R-:W-:Y:S05]  /*9db0*/  @!P0 NANOSLEEP.SYNCS 0x989680 ;  /* 0x009896800000895d */ /* 0x004fea0003900000 */
[----:B------:R-:W2:Y:S02]  /*9dc0*/  @!P0 SYNCS.PHASECHK.TRANS64 P0, [R3+URZ+0x198], R12 ;  /* 0x0001980c030085a7 */ /* 0x000ea400080010ff */
[----:B--2---:R-:W-:Y:S05]  /*9dd0*/  @!P0 BRA `(.L_x_198) ;  /* 0xfffffffc00f08947 */ /* 0x004fea000383ffff */
[----:B------:R-:W-:Y:S05]  /*9de0*/  BRA `(.L_x_199) ;  /* 0xffffffb000907947 */ /* 0x000fea000383ffff */
.L_x_98:
[----:B------:R-:W-:-:S07]  /*9df0*/  MOV R0, UR7 ;  /* 0x0000000700007c02 */ /* 0x000fce0008000f00 */
.L_x_200:
[----:B-1----:R1:W3:Y:S02]  /*9e00*/  SYNCS.PHASECHK.TRANS64.TRYWAIT P0, [R0+URZ+0x190], R3 ;  /* 0x00019003000075a7 */ /* 0x0022e400080011ff */
[----:B---3--:R-:W-:Y:S05]  /*9e10*/  @!P0 NANOSLEEP.SYNCS 0x989680 ;  /* 0x009896800000895d */ /* 0x008fea0003900000 */
[----:B------:R-:W3:Y:S02]  /*9e20*/  @!P0 SYNCS.PHASECHK.TRANS64 P0, [R0+URZ+0x190], R3 ;  /* 0x00019003000085a7 */ /* 0x000ee400080010ff */
[----:B---3--:R-:W-:Y:S05]  /*9e30*/  @!P0 BRA `(.L_x_200) ;  /* 0xfffffffc00f08947 */ /* 0x008fea000383ffff */
[----:B------:R-:W-:Y:S05]  /*9e40*/  BRA `(.L_x_201) ;  /* 0xffffffb400007947 */ /* 0x000fea000383ffff */
.L_x_100:
[----:B--2---:R2:W4:Y:S02]  /*9e50*/  SYNCS.PHASECHK.TRANS64.TRYWAIT P0, [R0+URZ+0x1b0], R3 ;  /* 0x0001b003000075a7 */ /* 0x00452400080011ff */
[----:B----4-:R-:W-:Y:S05]  /*9e60*/  @!P0 NANOSLEEP.SYNCS 0x989680 ;  /* 0x009896800000895d */ /* 0x010fea0003900000 */
[----:B------:R-:W4:Y:S02]  /*9e70*/  @!P0 SYNCS.PHASECHK.TRANS64 P0, [R0+URZ+0x1b0], R3 ;  /* 0x0001b003000085a7 */ /* 0x000f2400080010ff */
[----:B----4-:R-:W-:Y:S05]  /*9e80*/  @!P0 BRA `(.L_x_100) ;  /* 0xfffffffc00f08947 */ /* 0x010fea000383ffff */
[----:B------:R-:W-:Y:S05]  /*9e90*/  BRA `(.L_x_202) ;  /* 0xffffffb400c87947 */ /* 0x000fea000383ffff */
.L_x_111:
[----:B-1----:R1:W3:Y:S02]  /*9ea0*/  SYNCS.PHASECHK.TRANS64.TRYWAIT P1, [R3+URZ+0x180], R0 ;  /* 0x00018000030075a7 */ /* 0x0022e400080211ff */
[----:B---3--:R-:W-:Y:S05]  /*9eb0*/  @!P1 NANOSLEEP.SYNCS 0x989680 ;  /* 0x009896800000995d */ /* 0x008fea0003900000 */
[----:B------:R-:W3:Y:S02]  /*9ec0*/  @!P1 SYNCS.PHASECHK.TRANS64 P1, [R3+URZ+0x180], R0 ;  /* 0x00018000030095a7 */ /* 0x000ee400080210ff */
[----:B---3--:R-:W-:Y:S05]  /*9ed0*/  @!P1 BRA `(.L_x_111) ;  /* 0xfffffffc00f09947 */ /* 0x008fea000383ffff */
[----:B------:R-:W-:Y:S05]  /*9ee0*/  BRA `(.L_x_110) ;  /* 0xffffffc000ec7947 */ /* 0x000fea000383ffff */
.L_x_113:
[----:B-1----:R1:W4:Y:S02]  /*9ef0*/  SYNCS.PHASECHK.TRANS64.TRYWAIT P0, [R207+URZ+0x1d0], R2 ;  /* 0x0001d002cf0075a7 */ /* 0x00232400080011ff */
[----:B----4-:R-:W-:Y:S05]  /*9f00*/  @!P0 NANOSLEEP.SYNCS 0x989680 ;  /* 0x009896800000895d */ /* 0x010fea0003900000 */
[----:B------:R-:W4:Y:S02]  /*9f10*/  @!P0 SYNCS.PHASECHK.TRANS64 P0, [R207+URZ+0x1d0], R2 ;  /* 0x0001d002cf0085a7 */ /* 0x000f2400080010ff */
[----:B----4-:R-:W-:Y:S05]  /*9f20*/  @!P0 BRA `(.L_x_113) ;  /* 0xfffffffc00f08947 */ /* 0x010fea000383ffff */
[----:B------:R-:W-:Y:S05]  /*9f30*/  BRA `(.L_x_112) ;  /* 0xffffffc400487947 */ /* 0x000fea000383ffff */
.L_x_122:
[----:B--2---:R2:W3:Y:S02]  /*9f40*/  SYNCS.PHASECHK.TRANS64.TRYWAIT P0, [R210+URZ+0x180], R3 ;  /* 0x00018003d20075a7 */ /* 0x0044e400080011ff */
[----:B---3--:R-:W-:Y:S05]  /*9f50*/  @!P0 NANOSLEEP.SYNCS 0x989680 ;  /* 0x009896800000895d */ /* 0x008fea0003900000 */
[----:B------:R-:W3:Y:S02]  /*9f60*/  @!P0 SYNCS.PHASECHK.TRANS64 P0, [R210+URZ+0x180], R3 ;  /* 0x00018003d20085a7 */ /* 0x000ee400080010ff */
[----:B---3--:R-:W-:Y:S05]  /*9f70*/  @!P0 BRA `(.L_x_122) ;  /* 0xfffffffc00f08947 */ /* 0x008fea000383ffff */
[----:B------:R-:W-:Y:S05]  /*9f80*/  BRA `(.L_x_121) ;  /* 0xffffffd800547947 */ /* 0x000fea000383ffff */
        .weak           $__internal_0_$__cuda_sm10x_tcgen05_guardrail_trap_col_being_dealloced_not_returned_by_alloc
        .type           $__internal_0_$__cuda_sm10x_tcgen05_guardrail_trap_col_being_dealloced_not_returned_by_alloc,@function
        .size           $__internal_0_$__cuda_sm10x_tcgen05_guardrail_trap_col_being_dealloced_not_returned_by_alloc,($__internal_1_$__cuda_sm10x_tcgen05_guardrail_trap_phase_invalid_during_alloc - $__internal_0_$__cuda_sm10x_tcgen05_guardrail_trap_col_being_dealloced_not_returned_by_alloc)
$__internal_0_$__cuda_sm10x_tcgen05_guardrail_trap_col_being_dealloced_not_returned_by_alloc:
[----:B------:R-:W-:Y:S05]  /*9f90*/  BPT.TRAP 0x1 ;  /* 0x000000040000795c */ /* 0x000fea0000300000 */
[----:B------:R-:W-:-:S04]  /*9fa0*/  HFMA2 R3, -RZ, RZ, 0, 0 ;  /* 0x00000000ff037431 */ /* 0x000fc800000001ff */
[----:B------:R-:W-:Y:S05]  /*9fb0*/  RET.REL.NODEC R2 `(_ZN7cutlass13device_kernelINS_4gemm6kernel13GemmUniversalIN4cute5tupleIJiiiiEEENS1_10collective13CollectiveMmaINS1_35MainloopSm100TmaUmmaWarpSpecializedILi24ELi2ELi4ENS5_IJNS4_1CILi1EEESB_SB_EEEEENS5_IJNSA_ILi128EEESE_NSA_ILi32EEEEEENS_12float_e4m3_tENS5_IJlSB_lEEESH_SI_NS4_8TiledMMAINS4_8MMA_AtomIJNS4_10MMA_TraitsINS4_19SM100_MMA_F8F6F4_SSEJSH_SH_fSE_SE_NS4_17integral_constantINS4_4UMMA5MajorELSP_0EEESQ_NSN_INSO_7ScaleInELSR_0EEESS_EEEEEENS4_6LayoutISC_NS5_IJNSA_ILi0EEESW_SW_EEEEENS5_IJNS4_10UnderscoreESZ_SZ_EEEEENS4_13SM90_TMA_LOADENS4_14ComposedLayoutINS4_7SwizzleILi1ELi4ELi3EEENS4_18smem_ptr_flag_bitsILi8EEENSV_INS5_IJNSA_ILi8EEESF_EEENS5_IJSF_SB_EEEEEEEvNS4_8identityES12_S1C_vS1D_EENS_8epilogue10collective18CollectiveEpilogueINS1F_23Sm100TmaWarpSpecializedILi2ELi2ELi64ELb0ELb0EEEJSG_NS5_IJNSV_ISE_SB_EENSV_INSA_ILi64EEESB_EEEEESH_SI_SH_SI_NS1F_6fusion15FusionCallbacksIS1J_NS1O_17LinearCombinationISH_fSH_fLNS_15FloatRoundStyleE2EEESG_S1N_JEEENS4_5SM1004TMEM4LOAD26SM100_TMEM_LOAD_32dp32b64xES12_NS13_INS14_ILi2ELi4ELi3EEES17_NSV_INS5_IJS18_S1L_EEENS5_IJS1L_SB_EEEEEEENS4_39AutoVectorizingCopyWithAssumedAlignmentILi128EEENS4_14SM90_TMA_STOREES22_S24_S24_EEEvvEEEEvNT_6ParamsE) ;  /* 0xffffff6002107950 */ /* 0x000fea0003c3ffff */
        .weak           $__internal_1_$__cuda_sm10x_tcgen05_guardrail_trap_phase_invalid_during_alloc
        .type           $__internal_1_$__cuda_sm10x_tcgen05_guardrail_trap_phase_invalid_during_alloc,@function
        .size           $__internal_1_$__cuda_sm10x_tcgen05_guardrail_trap_phase_invalid_during_alloc,($__internal_2_$__cuda_sm10x_tcgen05_guardrail_trap_unallocated_columns_being_dealloced - $__internal_1_$__cuda_sm10x_tcgen05_guardrail_trap_phase_invalid_during_alloc)
$__internal_1_$__cuda_sm10x_tcgen05_guardrail_trap_phase_invalid_during_alloc:
[----:B------:R-:W-:Y:S05]  /*9fc0*/  BPT.TRAP 0x1 ;  /* 0x000000040000795c */ /* 0x000fea0000300000 */
[----:B------:R-:W-:-:S04]  /*9fd0*/  MOV R3, 0x0 ;  /* 0x0000000000037802 */ /* 0x000fc80000000f00 */
[----:B------:R-:W-:Y:S05]  /*9fe0*/  RET.REL.NODEC R2 `(_ZN7cutlass13device_kernelINS_4gemm6kernel13GemmUniversalIN4cute5tupleIJiiiiEEENS1_10collective13CollectiveMmaINS1_35MainloopSm100TmaUmmaWarpSpecializedILi24ELi2ELi4ENS5_IJNS4_1CILi1EEESB_SB_EEEEENS5_IJNSA_ILi128EEESE_NSA_ILi32EEEEEENS_12float_e4m3_tENS5_IJlSB_lEEESH_SI_NS4_8TiledMMAINS4_8MMA_AtomIJNS4_10MMA_TraitsINS4_19SM100_MMA_F8F6F4_SSEJSH_SH_fSE_SE_NS4_17integral_constantINS4_4UMMA5MajorELSP_0EEESQ_NSN_INSO_7ScaleInELSR_0EEESS_EEEEEENS4_6LayoutISC_NS5_IJNSA_ILi0EEESW_SW_EEEEENS5_IJNS4_10UnderscoreESZ_SZ_EEEEENS4_13SM90_TMA_LOADENS4_14ComposedLayoutINS4_7SwizzleILi1ELi4ELi3EEENS4_18smem_ptr_flag_bitsILi8EEENSV_INS5_IJNSA_ILi8EEESF_EEENS5_IJSF_SB_EEEEEEEvNS4_8identityES12_S1C_vS1D_EENS_8epilogue10collective18CollectiveEpilogueINS1F_23Sm100TmaWarpSpecializedILi2ELi2ELi64ELb0ELb0EEEJSG_NS5_IJNSV_ISE_SB_EENSV_INSA_ILi64EEESB_EEEEESH_SI_SH_SI_NS1F_6fusion15FusionCallbacksIS1J_NS1O_17LinearCombinationISH_fSH_fLNS_15FloatRoundStyleE2EEESG_S1N_JEEENS4_5SM1004TMEM4LOAD26SM100_TMEM_LOAD_32dp32b64xES12_NS13_INS14_ILi2ELi4ELi3EEES17_NSV_INS5_IJS18_S1L_EEENS5_IJS1L_SB_EEEEEEENS4_39AutoVectorizingCopyWithAssumedAlignmentILi128EEENS4_14SM90_TMA_STOREES22_S24_S24_EEEvvEEEEvNT_6ParamsE) ;  /* 0xffffff6002047950 */ /* 0x000fea0003c3ffff */
        .weak           $__internal_2_$__cuda_sm10x_tcgen05_guardrail_trap_unallocated_columns_being_dealloced
        .type           $__internal_2_$__cuda_sm10x_tcgen05_guardrail_trap_unallocated_columns_being_dealloced,@function
        .size           $__internal_2_$__cuda_sm10x_tcgen05_guardrail_trap_unallocated_columns_being_dealloced,(.L_x_204 - $__internal_2_$__cuda_sm10x_tcgen05_guardrail_trap_unallocated_columns_being_dealloced)
$__internal_2_$__cuda_sm10x_tcgen05_guardrail_trap_unallocated_columns_being_dealloced:
[----:B------:R-:W-:Y:S05]  /*9ff0*/  BPT.TRAP 0x1 ;  /* 0x000000040000795c */ /* 0x000fea0000300000 */
[----:B------:R-:W-:-:S04]  /*a000*/  HFMA2 R3, -RZ, RZ, 0, 0 ;  /* 0x00000000ff037431 */ /* 0x000fc800000001ff */
[----:B------:R-:W-:Y:S05]  /*a010*/  RET.REL.NODEC R2 `(_ZN7cutlass13device_kernelINS_4gemm6kernel13GemmUniversalIN4cute5tupleIJiiiiEEENS1_10collective13CollectiveMmaINS1_35MainloopSm100TmaUmmaWarpSpecializedILi24ELi2ELi4ENS5_IJNS4_1CILi1EEESB_SB_EEEEENS5_IJNSA_ILi128EEESE_NSA_ILi32EEEEEENS_12float_e4m3_tENS5_IJlSB_lEEESH_SI_NS4_8TiledMMAINS4_8MMA_AtomIJNS4_10MMA_TraitsINS4_19SM100_MMA_F8F6F4_SSEJSH_SH_fSE_SE_NS4_17integral_constantINS4_4UMMA5MajorELSP_0EEESQ_NSN_INSO_7ScaleInELSR_0EEESS_EEEEEENS4_6LayoutISC_NS5_IJNSA_ILi0EEESW_SW_EEEEENS5_IJNS4_10UnderscoreESZ_SZ_EEEEENS4_13SM90_TMA_LOADENS4_14ComposedLayoutINS4_7SwizzleILi1ELi4ELi3EEENS4_18smem_ptr_flag_bitsILi8EEENSV_INS5_IJNSA_ILi8EEESF_EEENS5_IJSF_SB_EEEEEEEvNS4_8identityES12_S1C_vS1D_EENS_8epilogue10collective18CollectiveEpilogueINS1F_23Sm100TmaWarpSpecializedILi2ELi2ELi64ELb0ELb0EEEJSG_NS5_IJNSV_ISE_SB_EENSV_INSA_ILi64EEESB_EEEEESH_SI_SH_SI_NS1F_6fusion15FusionCallbacksIS1J_NS1O_17LinearCombinationISH_fSH_fLNS_15FloatRoundStyleE2EEESG_S1N_JEEENS4_5SM1004TMEM4LOAD26SM100_TMEM_LOAD_32dp32b64xES12_NS13_INS14_ILi2ELi4ELi3EEES17_NSV_INS5_IJS18_S1L_EEENS5_IJS1L_SB_EEEEEEENS4_39AutoVectorizingCopyWithAssumedAlignmentILi128EEENS4_14SM90_TMA_STOREES22_S24_S24_EEEvvEEEEvNT_6ParamsE) ;  /* 0xffffff5c02f87950 */ /* 0x000fea0003c3ffff */
.L_x_203:
[----:B------:R-:W-:-:S00]  /*a020*/  BRA `(.L_x_203) ;  /* 0xfffffffc00fc7947 */ /* 0x000fc0000383ffff */
[----:B------:R-:W-:-:S00]  /*a030*/  NOP ;  /* 0x0000000000007918 */ /* 0x000fc00000000000 */
        /* <DEDUP_REMOVED lines=12> */
.L_x_204:


//--------------------- .nv.global.init           --------------------------
	.section	.nv.global.init,"aw",@progbits
.nv.global.init:
	.type		$str$27,@object
	.size		$str$27,($str$28 - $str$27)
$str$27:
        /*0000*/ 	.byte	0x28, 0x61, 0x64, 0x64, 0x72, 0x65, 0x73, 0x73, 0x20, 0x26, 0x20, 0x6d, 0x61, 0x73, 0x6b, 0x29
        /*0010*/ 	.byte	0x20, 0x3d, 0x3d, 0x20, 0x30, 0x00
	.type		$str$28,@object
	.size		$str$28,($str$26 - $str$28)
$str$28:
        /*0016*/ 	.byte	0x2f, 0x74, 0x6d, 0x70, 0x2f, 0x63, 0x75, 0x74, 0x6c, 0x61, 0x73, 0x73, 0x5f, 0x73, 0x77, 0x65
        /*0026*/ 	.byte	0x65, 0x70, 0x5f, 0x73, 0x72, 0x63, 0x2f, 0x69, 0x6e, 0x63, 0x6c, 0x75, 0x64, 0x65, 0x2f, 0x63
        /*0036*/ 	.byte	0x75, 0x74, 0x65, 0x2f, 0x70, 0x6f, 0x69, 0x6e, 0x74, 0x65, 0x72, 0x5f, 0x66, 0x6c, 0x61, 0x67
        /*0046*/ 	.byte	0x67, 0x65, 0x64, 0x2e, 0x68, 0x70, 0x70, 0x00
	.type		$str$26,@object
	.size		$str$26,($str$25 - $str$26)
$str$26:
        /*004e*/ 	.byte	0x2f, 0x74, 0x6d, 0x70, 0x2f, 0x63, 0x75, 0x74, 0x6c, 0x61, 0x73, 0x73, 0x5f, 0x73, 0x77, 0x65
        /*005e*/ 	.byte	0x65, 0x70, 0x5f, 0x73, 0x72, 0x63, 0x2f, 0x69, 0x6e, 0x63, 0x6c, 0x75, 0x64, 0x65, 0x2f, 0x63
        /*006e*/ 	.byte	0x75, 0x74, 0x65, 0x2f, 0x61, 0x74, 0x6f, 0x6d, 0x2f, 0x63, 0x6f, 0x70, 0x79, 0x5f, 0x74, 0x72
        /*007e*/ 	.byte	0x61, 0x69, 0x74, 0x73, 0x5f, 0x73, 0x6d, 0x31, 0x30, 0x30, 0x2e, 0x68, 0x70, 0x70, 0x00
	.type		$str$25,@object
	.size		$str$25,(__unnamed_1 - $str$25)
$str$25:
        /*008d*/ 	.byte	0x28, 0x28, 0x75, 0x69, 0x6e, 0x74, 0x33, 0x32, 0x5f, 0x74, 0x28, 0x74, 0x68, 0x72, 0x65, 0x61
        /*009d*/ 	.byte	0x64, 0x49, 0x64, 0x78, 0x2e, 0x78, 0x29, 0x20, 0x2f, 0x20, 0x33, 0x32, 0x29, 0x20, 0x25, 0x20
        /*00ad*/ 	.byte	0x34, 0x29, 0x20, 0x3d, 0x3d, 0x20, 0x28, 0x28, 0x28, 0x74, 0x6d, 0x65, 0x6d, 0x5f, 0x61, 0x64
        /*00bd*/ 	.byte	0x64, 0x72, 0x20, 0x3e, 0x3e, 0x20, 0x31, 0x36, 0x29, 0x20, 0x2f, 0x20, 0x33, 0x32, 0x29, 0x20
        /*00cd*/ 	.byte	0x25, 0x20, 0x34, 0x29, 0x00
	.type		__unnamed_1,@object
	.size		__unnamed_1,(__unnamed_2 - __unnamed_1)
__unnamed_1:
        /*00d2*/ 	.byte	0x61, 0x75, 0x74, 0x6f, 0x20, 0x63, 0x75, 0x74, 0x65, 0x3a, 0x3a, 0x61, 0x73, 0x5f, 0x70, 0x6f
        /* <DEDUP_REMOVED lines=24> */
        /*0262*/ 	.byte	0x43, 0x3c, 0x38, 0x31, 0x39, 0x32, 0x3e, 0x3e, 0x3e, 0x3e, 0x5d, 0x00
	.type		__unnamed_2,@object
	.size		__unnamed_2,(.L_2 - __unnamed_2)
__unnamed_2:
        /* <DEDUP_REMOVED lines=42> */
        /*050e*/ 	.byte	0x3e, 0x3e, 0x3e, 0x3e, 0x5d, 0x00
.L_2:


//--------------------- .nv.shared._ZN7cutlass13device_kernelINS_4gemm6kernel13GemmUniversalIN4cute5tupleIJiiiiEEENS1_10collective13CollectiveMmaINS1_35MainloopSm100TmaUmmaWarpSpecializedILi24ELi2ELi4ENS5_IJNS4_1CILi1EEESB_SB_EEEEENS5_IJNSA_ILi128EEESE_NSA_ILi32EEEEEENS_12float_e4m3_tENS5_IJlSB_lEEESH_SI_NS4_8TiledMMAINS4_8MMA_AtomIJNS4_10MMA_TraitsINS4_19SM100_MMA_F8F6F4_SSEJSH_SH_fSE_SE_NS4_17integral_constantINS4_4UMMA5MajorELSP_0EEESQ_NSN_INSO_7ScaleInELSR_0EEESS_EEEEEENS4_6LayoutISC_NS5_IJNSA_ILi0EEESW_SW_EEEEENS5_IJNS4_10UnderscoreESZ_SZ_EEEEENS4_13SM90_TMA_LOADENS4_14ComposedLayoutINS4_7SwizzleILi1ELi4ELi3EEENS4_18smem_ptr_flag_bitsILi8EEENSV_INS5_IJNSA_ILi8EEESF_EEENS5_IJSF_SB_EEEEEEEvNS4_8identityES12_S1C_vS1D_EENS_8epilogue10collective18CollectiveEpilogueINS1F_23Sm100TmaWarpSpecializedILi2ELi2ELi64ELb0ELb0EEEJSG_NS5_IJNSV_ISE_SB_EENSV_INSA_ILi64EEESB_EEEEESH_SI_SH_SI_NS1F_6fusion15FusionCallbacksIS1J_NS1O_17LinearCombinationISH_fSH_fLNS_15FloatRoundStyleE2EEESG_S1N_JEEENS4_5SM1004TMEM4LOAD26SM100_TMEM_LOAD_32dp32b64xES12_NS13_INS14_ILi2ELi4ELi3EEES17_NSV_INS5_IJS18_S1L_EEENS5_IJS1L_SB_EEEEEEENS4_39AutoVectorizingCopyWithAssumedAlignmentILi128EEENS4_14SM90_TMA_STOREES22_S24_S24_EEEvvEEEEvNT_6ParamsE --------------------------
	.section	.nv.shared._ZN7cutlass13device_kernelINS_4gemm6kernel13GemmUniversalIN4cute5tupleIJiiiiEEENS1_10collective13CollectiveMmaINS1_35MainloopSm100TmaUmmaWarpSpecializedILi24ELi2ELi4ENS5_IJNS4_1CILi1EEESB_SB_EEEEENS5_IJNSA_ILi128EEESE_NSA_ILi32EEEEEENS_12float_e4m3_tENS5_IJlSB_lEEESH_SI_NS4_8TiledMMAINS4_8MMA_AtomIJNS4_10MMA_TraitsINS4_19SM100_MMA_F8F6F4_SSEJSH_SH_fSE_SE_NS4_17integral_constantINS4_4UMMA5MajorELSP_0EEESQ_NSN_INSO_7ScaleInELSR_0EEESS_EEEEEENS4_6LayoutISC_NS5_IJNSA_ILi0EEESW_SW_EEEEENS5_IJNS4_10UnderscoreESZ_SZ_EEEEENS4_13SM90_TMA_LOADENS4_14ComposedLayoutINS4_7SwizzleILi1ELi4ELi3EEENS4_18smem_ptr_flag_bitsILi8EEENSV_INS5_IJNSA_ILi8EEESF_EEENS5_IJSF_SB_EEEEEEEvNS4_8identityES12_S1C_vS1D_EENS_8epilogue10collective18CollectiveEpilogueINS1F_23Sm100TmaWarpSpecializedILi2ELi2ELi64ELb0ELb0EEEJSG_NS5_IJNSV_ISE_SB_EENSV_INSA_ILi64EEESB_EEEEESH_SI_SH_SI_NS1F_6fusion15FusionCallbacksIS1J_NS1O_17LinearCombinationISH_fSH_fLNS_15FloatRoundStyleE2EEESG_S1N_JEEENS4_5SM1004TMEM4LOAD26SM100_TMEM_LOAD_32dp32b64xES12_NS13_INS14_ILi2ELi4ELi3EEES17_NSV_INS5_IJS18_S1L_EEENS5_IJS1L_SB_EEEEEEENS4_39AutoVectorizingCopyWithAssumedAlignmentILi128EEENS4_14SM90_TMA_STOREES22_S24_S24_EEEvvEEEEvNT_6ParamsE,"aw",@nobits
	.sectionflags	@""
	.align	16
	.zero		1024


//--------------------- .nv.shared.reserved.0     --------------------------
	.section	.nv.shared.reserved.0,"aw",@nobits
	.weak		__nv_reservedSMEM_offset_0_alias
	.size		__nv_reservedSMEM_offset_0_alias, 0, 64
	.other		__nv_reservedSMEM_offset_0_alias,@"STO_CUDA_RESERVED_SHARED STV_DEFAULT"
__nv_reservedSMEM_offset_0_alias:
	.zero		0
.nv.shared.reserved.0:
	.zero		64
	.weak		__nv_reservedSMEM_tcgen05_partition
	.type		__nv_reservedSMEM_tcgen05_partition,@object
	.size		__nv_reservedSMEM_tcgen05_partition,(.L_0 - __nv_reservedSMEM_tcgen05_partition)
__nv_reservedSMEM_tcgen05_partition:
	.zero		32
.L_0:


//--------------------- .nv.global                --------------------------
	.section	.nv.global,"aw",@nobits
.nv.global:
	.type		_ZN39_INTERNAL_ecfc0643_4_k_cu_78d67bd8_72324cute1_E,@object
	.size		_ZN39_INTERNAL_ecfc0643_4_k_cu_78d67bd8_72324cute1_E,(_ZN39_INTERNAL_ecfc0643_4_k_cu_78d67bd8_72324cuda3std3__45__cpo6cbeginE - _ZN39_INTERNAL_ecfc0643_4_k_cu_78d67bd8_72324cute1_E)
_ZN39_INTERNAL_ecfc0643_4_k_cu_78d67bd8_72324cute1_E:
	.zero		1
	.type		_ZN39_INTERNAL_ecfc0643_4_k_cu_78d67bd8_72324cuda3std3__45__cpo6cbeginE,@object
	.size		_ZN39_INTERNAL_ecfc0643_4_k_cu_78d67bd8_72324cuda3std3__45__cpo6cbeginE,(_ZN39_INTERNAL_ecfc0643_4_k_cu_78d67bd8_72324cuda3std3__48in_placeE - _ZN39_INTERNAL_ecfc0643_4_k_cu_78d67bd8_72324cuda3std3__45__cpo6cbeginE)
_ZN39_INTERNAL_ecfc0643_4_k_cu_78d67bd8_72324cuda3std3__45__cpo6cbeginE:
	.zero		1
	.type		_ZN39_INTERNAL_ecfc0643_4_k_cu_78d67bd8_72324cuda3std3__48in_placeE,@object
	.size		_ZN39_INTERNAL_ecfc0643_4_k_cu_78d67bd8_72324cuda3std3__48in_placeE,(_ZN39_INTERNAL_ecfc0643_4_k_cu_78d67bd8_72324cuda3std6ranges3__45__cpo9iter_moveE - _ZN39_INTERNAL_ecfc0643_4_k_cu_78d67bd8_72324cuda3std3__48in_placeE)
_ZN39_INTERNAL_ecfc0643_4_k_cu_78d67bd8_72324cuda3std3__48in_placeE:
	.zero		1
	.type		_ZN39_INTERNAL_ecfc0643_4_k_cu_78d67bd8_72324cuda3std6ranges3__45__cpo9iter_moveE,@object
	.size		_ZN39_INTERNAL_ecfc0643_4_k_cu_78d67bd8_72324cuda3std6ranges3__45__cpo9iter_moveE,(_ZN39_INTERNAL_ecfc0643_4_k_cu_78d67bd8_72324cuda3std3__45__cpo5beginE - _ZN39_INTERNAL_ecfc0643_4_k_cu_78d67bd8_72324cuda3std6ranges3__45__cpo9iter_moveE)
_ZN39_INTERNAL_ecfc0643_4_k_cu_78d67bd8_72324cuda3std6ranges3__45__cpo9iter_moveE:
	.zero		1
	.type		_ZN39_INTERNAL_ecfc0643_4_k_cu_78d67bd8_72324cuda3std3__45__cpo5beginE,@object
	.size		_ZN39_INTERNAL_ecfc0643_4_k_cu_78d67bd8_72324cuda3std3__45__cpo5beginE,(_ZN39_INTERNAL_ecfc0643_4_k_cu_78d67bd8_72324cuda3std3__441_GLOBAL__N__ecfc0643_4_k_cu_78d67bd8_72326ignoreE - _ZN39_INTERNAL_ecfc0643_4_k_cu_78d67bd8_72324cuda3std3__45__cpo5beginE)
_ZN39_INTERNAL_ecfc0643_4_k_cu_78d67bd8_72324cuda3std3__45__cpo5beginE:
	.zero		1
	.type		_ZN39_INTERNAL_ecfc0643_4_k_cu_78d67bd8_72324cuda3std3__441_GLOBAL__N__ecfc0643_4_k_cu_78d67bd8_72326ignoreE,@object
	.size		_ZN39_INTERNAL_ecfc0643_4_k_cu_78d67bd8_72324cuda3std3__441_GLOBAL__N__ecfc0643_4_k_cu_78d67bd8_72326ignoreE,(_ZN39_INTERNAL_ecfc0643_4_k_cu_78d67bd8_72324cute7productE - _ZN39_INTERNAL_ecfc0643_4_k_cu_78d67bd8_72324cuda3std3__441_GLOBAL__N__ecfc0643_4_k_cu_78d67bd8_72326ignoreE)
_ZN39_INTERNAL_ecfc0643_4_k_cu_78d67bd8_72324cuda3std3__441_GLOBAL__N__ecfc0643_4_k_cu_78d67bd8_72326ignoreE:
	.zero		1
	.type		_ZN39_INTERNAL_ecfc0643_4_k_cu_78d67bd8_72324cute7productE,@object
	.size		_ZN39_INTERNAL_ecfc0643_4_k_cu_78d67bd8_72324cute7productE,(_ZN39_INTERNAL_ecfc0643_4_k_cu_78d67bd8_72324cuda3std3__45__cpo3endE - _ZN39_INTERNAL_ecfc0643_4_k_cu_78d67bd8_72324cute7productE)
_ZN39_INTERNAL_ecfc0643_4_k_cu_78d67bd8_72324cute7productE:
	.zero		1
	.type		_ZN39_INTERNAL_ecfc0643_4_k_cu_78d67bd8_72324cuda3std3__45__cpo3endE,@object
	.size		_ZN39_INTERNAL_ecfc0643_4_k_cu_78d67bd8_72324cuda3std3__45__cpo3endE,(_ZN39_INTERNAL_ecfc0643_4_k_cu_78d67bd8_72324cuda3std3__419piecewise_constructE - _ZN39_INTERNAL_ecfc0643_4_k_cu_78d67bd8_72324cuda3std3__45__cpo3endE)
_ZN39_INTERNAL_ecfc0643_4_k_cu_78d67bd8_72324cuda3std3__45__cpo3endE:
	.zero		1
	.type		_ZN39_INTERNAL_ecfc0643_4_k_cu_78d67bd8_72324cuda3std3__419piecewise_constructE,@object
	.size		_ZN39_INTERNAL_ecfc0643_4_k_cu_78d67bd8_72324cuda3std3__419piecewise_constructE,(_ZN39_INTERNAL_ecfc0643_4_k_cu_78d67bd8_72324cuda3std3__45__cpo4cendE - _ZN39_INTERNAL_ecfc0643_4_k_cu_78d67bd8_72324cuda3std3__419piecewise_constructE)
_ZN39_INTERNAL_ecfc0643_4_k_cu_78d67bd8_72324cuda3std3__419piecewise_constructE:
	.zero		1
	.type		_ZN39_INTERNAL_ecfc0643_4_k_cu_78d67bd8_72324cuda3std3__45__cpo4cendE,@object
	.size		_ZN39_INTERNAL_ecfc0643_4_k_cu_78d67bd8_72324cuda3std3__45__cpo4cendE,(_ZN39_INTERNAL_ecfc0643_4_k_cu_78d67bd8_72324cuda3std6ranges3__45__cpo4swapE - _ZN39_INTERNAL_ecfc0643_4_k_cu_78d67bd8_72324cuda3std3__45__cpo4cendE)
_ZN39_INTERNAL_ecfc0643_4_k_cu_78d67bd8_72324cuda3std3__45__cpo4cendE:
	.zero		1
	.type		_ZN39_INTERNAL_ecfc0643_4_k_cu_78d67bd8_72324cuda3std6ranges3__45__cpo4swapE,@object
	.size		_ZN39_INTERNAL_ecfc0643_4_k_cu_78d67bd8_72324cuda3std6ranges3__45__cpo4swapE,(.L_10 - _ZN39_INTERNAL_ecfc0643_4_k_cu_78d67bd8_72324cuda3std6ranges3__45__cpo4swapE)
_ZN39_INTERNAL_ecfc0643_4_k_cu_78d67bd8_72324cuda3std6ranges3__45__cpo4swapE:
	.zero		1
.L_10:


//--------------------- .nv.constant0._ZN7cutlass13device_kernelINS_4gemm6kernel13GemmUniversalIN4cute5tupleIJiiiiEEENS1_10collective13CollectiveMmaINS1_35MainloopSm100TmaUmmaWarpSpecializedILi24ELi2ELi4ENS5_IJNS4_1CILi1EEESB_SB_EEEEENS5_IJNSA_ILi128EEESE_NSA_ILi32EEEEEENS_12float_e4m3_tENS5_IJlSB_lEEESH_SI_NS4_8TiledMMAINS4_8MMA_AtomIJNS4_10MMA_TraitsINS4_19SM100_MMA_F8F6F4_SSEJSH_SH_fSE_SE_NS4_17integral_constantINS4_4UMMA5MajorELSP_0EEESQ_NSN_INSO_7ScaleInELSR_0EEESS_EEEEEENS4_6LayoutISC_NS5_IJNSA_ILi0EEESW_SW_EEEEENS5_IJNS4_10UnderscoreESZ_SZ_EEEEENS4_13SM90_TMA_LOADENS4_14ComposedLayoutINS4_7SwizzleILi1ELi4ELi3EEENS4_18smem_ptr_flag_bitsILi8EEENSV_INS5_IJNSA_ILi8EEESF_EEENS5_IJSF_SB_EEEEEEEvNS4_8identityES12_S1C_vS1D_EENS_8epilogue10collective18CollectiveEpilogueINS1F_23Sm100TmaWarpSpecializedILi2ELi2ELi64ELb0ELb0EEEJSG_NS5_IJNSV_ISE_SB_EENSV_INSA_ILi64EEESB_EEEEESH_SI_SH_SI_NS1F_6fusion15FusionCallbacksIS1J_NS1O_17LinearCombinationISH_fSH_fLNS_15FloatRoundStyleE2EEESG_S1N_JEEENS4_5SM1004TMEM4LOAD26SM100_TMEM_LOAD_32dp32b64xES12_NS13_INS14_ILi2ELi4ELi3EEES17_NSV_INS5_IJS18_S1L_EEENS5_IJS1L_SB_EEEEEEENS4_39AutoVectorizingCopyWithAssumedAlignmentILi128EEENS4_14SM90_TMA_STOREES22_S24_S24_EEEvvEEEEvNT_6ParamsE --------------------------
	.section	.nv.constant0._ZN7cutlass13device_kernelINS_4gemm6kernel13GemmUniversalIN4cute5tupleIJiiiiEEENS1_10collective13CollectiveMmaINS1_35MainloopSm100TmaUmmaWarpSpecializedILi24ELi2ELi4ENS5_IJNS4_1CILi1EEESB_SB_EEEEENS5_IJNSA_ILi128EEESE_NSA_ILi32EEEEEENS_12float_e4m3_tENS5_IJlSB_lEEESH_SI_NS4_8TiledMMAINS4_8MMA_AtomIJNS4_10MMA_TraitsINS4_19SM100_MMA_F8F6F4_SSEJSH_SH_fSE_SE_NS4_17integral_constantINS4_4UMMA5MajorELSP_0EEESQ_NSN_INSO_7ScaleInELSR_0EEESS_EEEEEENS4_6LayoutISC_NS5_IJNSA_ILi0EEESW_SW_EEEEENS5_IJNS4_10UnderscoreESZ_SZ_EEEEENS4_13SM90_TMA_LOADENS4_14ComposedLayoutINS4_7SwizzleILi1ELi4ELi3EEENS4_18smem_ptr_flag_bitsILi8EEENSV_INS5_IJNSA_ILi8EEESF_EEENS5_IJSF_SB_EEEEEEEvNS4_8identityES12_S1C_vS1D_EENS_8epilogue10collective18CollectiveEpilogueINS1F_23Sm100TmaWarpSpecializedILi2ELi2ELi64ELb0ELb0EEEJSG_NS5_IJNSV_ISE_SB_EENSV_INSA_ILi64EEESB_EEEEESH_SI_SH_SI_NS1F_6fusion15FusionCallbacksIS1J_NS1O_17LinearCombinationISH_fSH_fLNS_15FloatRoundStyleE2EEESG_S1N_JEEENS4_5SM1004TMEM4LOAD26SM100_TMEM_LOAD_32dp32b64xES12_NS13_INS14_ILi2ELi4ELi3EEES17_NSV_INS5_IJS18_S1L_EEENS5_IJS1L_SB_EEEEEEENS4_39AutoVectorizingCopyWithAssumedAlignmentILi128EEENS4_14SM90_TMA_STOREES22_S24_S24_EEEvvEEEEvNT_6ParamsE,"a",@progbits
	.sectionflags	@""
	.align	4
.nv.constant0._ZN7cutlass13device_kernelINS_4gemm6kernel13GemmUniversalIN4cute5tupleIJiiiiEEENS1_10collective13CollectiveMmaINS1_35MainloopSm100TmaUmmaWarpSpecializedILi24ELi2ELi4ENS5_IJNS4_1CILi1EEESB_SB_EEEEENS5_IJNSA_ILi128EEESE_NSA_ILi32EEEEEENS_12float_e4m3_tENS5_IJlSB_lEEESH_SI_NS4_8TiledMMAINS4_8MMA_AtomIJNS4_10MMA_TraitsINS4_19SM100_MMA_F8F6F4_SSEJSH_SH_fSE_SE_NS4_17integral_constantINS4_4UMMA5MajorELSP_0EEESQ_NSN_INSO_7ScaleInELSR_0EEESS_EEEEEENS4_6LayoutISC_NS5_IJNSA_ILi0EEESW_SW_EEEEENS5_IJNS4_10UnderscoreESZ_SZ_EEEEENS4_13SM90_TMA_LOADENS4_14ComposedLayoutINS4_7SwizzleILi1ELi4ELi3EEENS4_18smem_ptr_flag_bitsILi8EEENSV_INS5_IJNSA_ILi8EEESF_EEENS5_IJSF_SB_EEEEEEEvNS4_8identityES12_S1C_vS1D_EENS_8epilogue10collective18CollectiveEpilogueINS1F_23Sm100TmaWarpSpecializedILi2ELi2ELi64ELb0ELb0EEEJSG_NS5_IJNSV_ISE_SB_EENSV_INSA_ILi64EEESB_EEEEESH_SI_SH_SI_NS1F_6fusion15FusionCallbacksIS1J_NS1O_17LinearCombinationISH_fSH_fLNS_15FloatRoundStyleE2EEESG_S1N_JEEENS4_5SM1004TMEM4LOAD26SM100_TMEM_LOAD_32dp32b64xES12_NS13_INS14_ILi2ELi4ELi3EEES17_NSV_INS5_IJS18_S1L_EEENS5_IJS1L_SB_EEEEEEENS4_39AutoVectorizingCopyWithAssumedAlignmentILi128EEENS4_14SM90_TMA_STOREES22_S24_S24_EEEvvEEEEvNT_6ParamsE:
	.zero		2944


//--------------------- SYMBOLS --------------------------

	.type		.nv.reservedSmem.offset0,@object
	.size		.nv.reservedSmem.offset0,0x4
	.type		.nv.reservedSmem.cap,@object
	.size		.nv.reservedSmem.cap,0x4
	.type		__assertfail,@function
